def matmul_kernel(
    a_ptr,
    b_ptr,
    c_ptr,
    M,
    N,
    K,
    stride_am,
    stride_ak,
    stride_bk,
    stride_bn,
    stride_cm,
    stride_cn,
    BLOCK_M: tl.constexpr,
    BLOCK_N: tl.constexpr,
    BLOCK_K: tl.constexpr,
    GROUP_M: tl.constexpr,
):
    pid = tl.program_id(axis=0)
    num_pid_m = tl.cdiv(M, BLOCK_M)
    num_pid_n = tl.cdiv(N, BLOCK_N)
    num_pid_in_group = GROUP_M * num_pid_n
    group_id = pid // num_pid_in_group
    first_pid_m = group_id * GROUP_M
    group_size_m = min(num_pid_m - first_pid_m, GROUP_M)
    pid_m = first_pid_m + ((pid % num_pid_in_group) % group_size_m)
    pid_n = (pid % num_pid_in_group) // group_size_m

    offs_am = (pid_m * BLOCK_M + tl.arange(0, BLOCK_M)) % M
    offs_bn = (pid_n * BLOCK_N + tl.arange(0, BLOCK_N)) % N
    offs_k = tl.arange(0, BLOCK_K)
    a_ptrs = a_ptr + offs_am[:, None] * stride_am + offs_k[None, :] * stride_ak
    b_ptrs = b_ptr + offs_k[:, None] * stride_bk + offs_bn[None, :] * stride_bn

    acc = tl.zeros((BLOCK_M, BLOCK_N), dtype=tl.float32)
    for kk in range(0, tl.cdiv(K, BLOCK_K)):
        a = tl.load(a_ptrs, mask=offs_k[None, :] < K - kk * BLOCK_K, other=0.0)
        b = tl.load(b_ptrs, mask=offs_k[:, None] < K - kk * BLOCK_K, other=0.0)
        acc = tl.dot(a, b, acc)
        a_ptrs += BLOCK_K * stride_ak
        b_ptrs += BLOCK_K * stride_bk

    c = acc.to(c_ptr.dtype.element_ty)
    offs_cm = pid_m * BLOCK_M + tl.arange(0, BLOCK_M)
    offs_cn = pid_n * BLOCK_N + tl.arange(0, BLOCK_N)
    c_ptrs = c_ptr + offs_cm[:, None] * stride_cm + offs_cn[None, :] * stride_cn
    mask = (offs_cm[:, None] < M) & (offs_cn[None, :] < N)
    tl.store(c_ptrs, c, mask=mask)

# config = {"BLOCK_K": 32, "BLOCK_M": 128, "BLOCK_N": 32, "GROUP_M": 8, "arch": "sm_100", "dtype": "bf16", "num_ctas": 1, "num_stages": 2, "num_warps": 2}
# arch = sm_100


// ===== COMPILED SASS (sm_100a) =====

	.target	sm_100a

	.elftype	@"ET_EXEC"


//--------------------- .note.nv.tkinfo           --------------------------
	.section	.note.nv.tkinfo,"",@"SHT_NOTE"
	.sectionflags	@"SHF_NOTE_NV_TKINFO"
	.tkinfo
        /*0018*/ 	.word	0x00000081
        /*0030*/ 	.string	""
        /*0030*/ 	.string	"ptxas-blackwell"
        /*0030*/ 	.string	"Cuda compilation tools, release 12.9, V12.9.86"
        /*0030*/ 	.string	"Build cuda_12.9.r12.9/compiler.36037853_0"
        /*0030*/ 	.string	"-v  -suppress-debug-info  -lineinfo  -arch sm_100a "



//--------------------- .note.nv.cuver            --------------------------
	.section	.note.nv.cuver,"",@"SHT_NOTE"
	.sectionflags	@"SHF_NOTE_NV_CUVER"
        /*0018*/ 	.short	0x0001
        /*001a*/ 	.short	0x0064
        /*001c*/ 	.short	0x0001
        /*001e*/ 	.short	0x0000
        /*0020*/ 	.short	0x0001
        /*0022*/ 	.short	0x0000


//--------------------- .nv.info                  --------------------------
	.section	.nv.info,"",@"SHT_CUDA_INFO"
	.align	4


	//----- nvinfo : EIATTR_REGCOUNT
	.align		4
        /*0000*/ 	.byte	0x04, 0x2f
        /*0002*/ 	.short	(.L_1 - .L_0)
	.align		4
.L_0:
        /*0004*/ 	.word	index@(matmul_kernel)
        /*0008*/ 	.word	0x000000ff


	//----- nvinfo : EIATTR_FRAME_SIZE
	.align		4
.L_1:
        /*000c*/ 	.byte	0x04, 0x11
        /*000e*/ 	.short	(.L_3 - .L_2)
	.align		4
.L_2:
        /*0010*/ 	.word	index@(matmul_kernel)
        /*0014*/ 	.word	0x000000f8


	//----- nvinfo : EIATTR_MIN_STACK_SIZE
	.align		4
.L_3:
        /*0018*/ 	.byte	0x04, 0x12
        /*001a*/ 	.short	(.L_5 - .L_4)
	.align		4
.L_4:
        /*001c*/ 	.word	index@(matmul_kernel)
        /*0020*/ 	.word	0x000000f8
.L_5:


//--------------------- .nv.info.matmul_kernel    --------------------------
	.section	.nv.info.matmul_kernel,"",@"SHT_CUDA_INFO"
	.sectionflags	@""
	.align	4


	//----- nvinfo : EIATTR_CUDA_API_VERSION
	.align		4
        /*0000*/ 	.byte	0x04, 0x37
        /*0002*/ 	.short	(.L_7 - .L_6)
.L_6:
        /*0004*/ 	.word	0x00000081


	//----- nvinfo : EIATTR_KPARAM_INFO
	.align		4
.L_7:
        /*0008*/ 	.byte	0x04, 0x17
        /*000a*/ 	.short	(.L_9 - .L_8)
.L_8:
        /*000c*/ 	.word	0x00000000
        /*0010*/ 	.short	0x000d
        /*0012*/ 	.short	0x0048
        /*0014*/ 	.byte	0x00, 0xf4, 0x21, 0x00


	//----- nvinfo : EIATTR_KPARAM_INFO
	.align		4
.L_9:
        /*0018*/ 	.byte	0x04, 0x17
        /*001a*/ 	.short	(.L_11 - .L_10)
.L_10:
        /*001c*/ 	.word	0x00000000
        /*0020*/ 	.short	0x000c
        /*0022*/ 	.short	0x0040
        /*0024*/ 	.byte	0x00, 0xf4, 0x21, 0x00


	//----- nvinfo : EIATTR_KPARAM_INFO
	.align		4
.L_11:
        /*0028*/ 	.byte	0x04, 0x17
        /*002a*/ 	.short	(.L_13 - .L_12)
.L_12:
        /*002c*/ 	.word	0x00000000
        /*0030*/ 	.short	0x000b
        /*0032*/ 	.short	0x0038
        /*0034*/ 	.byte	0x00, 0xf0, 0x11, 0x00


	//----- nvinfo : EIATTR_KPARAM_INFO
	.align		4
.L_13:
        /*0038*/ 	.byte	0x04, 0x17
        /*003a*/ 	.short	(.L_15 - .L_14)
.L_14:
        /*003c*/ 	.word	0x00000000
        /*0040*/ 	.short	0x000a
        /*0042*/ 	.short	0x0034
        /*0044*/ 	.byte	0x00, 0xf0, 0x11, 0x00


	//----- nvinfo : EIATTR_KPARAM_INFO
	.align		4
.L_15:
        /*0048*/ 	.byte	0x04, 0x17
        /*004a*/ 	.short	(.L_17 - .L_16)
.L_16:
        /*004c*/ 	.word	0x00000000
        /*0050*/ 	.short	0x0009
        /*0052*/ 	.short	0x0030
        /*0054*/ 	.byte	0x00, 0xf0, 0x11, 0x00


	//----- nvinfo : EIATTR_KPARAM_INFO
	.align		4
.L_17:
        /*0058*/ 	.byte	0x04, 0x17
        /*005a*/ 	.short	(.L_19 - .L_18)
.L_18:
        /*005c*/ 	.word	0x00000000
        /*0060*/ 	.short	0x0008
        /*0062*/ 	.short	0x002c
        /*0064*/ 	.byte	0x00, 0xf0, 0x11, 0x00


	//----- nvinfo : EIATTR_KPARAM_INFO
	.align		4
.L_19:
        /*0068*/ 	.byte	0x04, 0x17
        /*006a*/ 	.short	(.L_21 - .L_20)
.L_20:
        /*006c*/ 	.word	0x00000000
        /*0070*/ 	.short	0x0007
        /*0072*/ 	.short	0x0028
        /*0074*/ 	.byte	0x00, 0xf0, 0x11, 0x00


	//----- nvinfo : EIATTR_KPARAM_INFO
	.align		4
.L_21:
        /*0078*/ 	.byte	0x04, 0x17
        /*007a*/ 	.short	(.L_23 - .L_22)
.L_22:
        /*007c*/ 	.word	0x00000000
        /*0080*/ 	.short	0x0006
        /*0082*/ 	.short	0x0024
        /*0084*/ 	.byte	0x00, 0xf0, 0x11, 0x00


	//----- nvinfo : EIATTR_KPARAM_INFO
	.align		4
.L_23:
        /*0088*/ 	.byte	0x04, 0x17
        /*008a*/ 	.short	(.L_25 - .L_24)
.L_24:
        /*008c*/ 	.word	0x00000000
        /*0090*/ 	.short	0x0005
        /*0092*/ 	.short	0x0020
        /*0094*/ 	.byte	0x00, 0xf0, 0x11, 0x00


	//----- nvinfo : EIATTR_KPARAM_INFO
	.align		4
.L_25:
        /*0098*/ 	.byte	0x04, 0x17
        /*009a*/ 	.short	(.L_27 - .L_26)
.L_26:
        /*009c*/ 	.word	0x00000000
        /*00a0*/ 	.short	0x0004
        /*00a2*/ 	.short	0x001c
        /*00a4*/ 	.byte	0x00, 0xf0, 0x11, 0x00


	//----- nvinfo : EIATTR_KPARAM_INFO
	.align		4
.L_27:
        /*00a8*/ 	.byte	0x04, 0x17
        /*00aa*/ 	.short	(.L_29 - .L_28)
.L_28:
        /*00ac*/ 	.word	0x00000000
        /*00b0*/ 	.short	0x0003
        /*00b2*/ 	.short	0x0018
        /*00b4*/ 	.byte	0x00, 0xf0, 0x11, 0x00


	//----- nvinfo : EIATTR_KPARAM_INFO
	.align		4
.L_29:
        /*00b8*/ 	.byte	0x04, 0x17
        /*00ba*/ 	.short	(.L_31 - .L_30)
.L_30:
        /*00bc*/ 	.word	0x00000000
        /*00c0*/ 	.short	0x0002
        /*00c2*/ 	.short	0x0010
        /*00c4*/ 	.byte	0x00, 0xf4, 0x21, 0x00


	//----- nvinfo : EIATTR_KPARAM_INFO
	.align		4
.L_31:
        /*00c8*/ 	.byte	0x04, 0x17
        /*00ca*/ 	.short	(.L_33 - .L_32)
.L_32:
        /*00cc*/ 	.word	0x00000000
        /*00d0*/ 	.short	0x0001
        /*00d2*/ 	.short	0x0008
        /*00d4*/ 	.byte	0x00, 0xf4, 0x21, 0x00


	//----- nvinfo : EIATTR_KPARAM_INFO
	.align		4
.L_33:
        /*00d8*/ 	.byte	0x04, 0x17
        /*00da*/ 	.short	(.L_35 - .L_34)
.L_34:
        /*00dc*/ 	.word	0x00000000
        /*00e0*/ 	.short	0x0000
        /*00e2*/ 	.short	0x0000
        /*00e4*/ 	.byte	0x00, 0xf4, 0x21, 0x00


	//----- nvinfo : EIATTR_SPARSE_MMA_MASK
	.align		4
.L_35:
        /*00e8*/ 	.byte	0x03, 0x50
        /*00ea*/ 	.short	0x0000


	//----- nvinfo : EIATTR_MAXREG_COUNT
	.align		4
        /*00ec*/ 	.byte	0x03, 0x1b
        /*00ee*/ 	.short	0x00ff


	//----- nvinfo : EIATTR_NUM_BARRIERS
	.align		4
        /*00f0*/ 	.byte	0x02, 0x4c
        /*00f2*/ 	.byte	0x01
	.zero		1


	//----- nvinfo : EIATTR_ANNOTATIONS
	.align		4
        /*00f4*/ 	.byte	0x04, 0x55
        /*00f6*/ 	.short	(.L_37 - .L_36)


	//   ....[0]....
.L_36:
        /*00f8*/ 	.word	0x00000001
        /*00fc*/ 	.byte	0x10, 0x06, 0x00, 0x00, 0x01, 0x00, 0x00, 0x00, 0x20, 0x06, 0x00, 0x00, 0x01, 0x00, 0x00, 0x00
        /* <DEDUP_REMOVED lines=34> */
        /*032c*/ 	.byte	0xd0, 0x4d, 0x00, 0x00, 0x01, 0x00, 0x00, 0x00, 0xe0, 0x4d, 0x00, 0x00


	//----- nvinfo : EIATTR_VRC_CTA_INIT_COUNT
	.align		4
.L_37:
        /*0338*/ 	.byte	0x02, 0x4a
	.zero		1
	.zero		1


	//----- nvinfo : EIATTR_EXIT_INSTR_OFFSETS
	.align		4
        /*033c*/ 	.byte	0x04, 0x1c
        /*033e*/ 	.short	(.L_39 - .L_38)


	//   ....[0]....
.L_38:
        /*0340*/ 	.word	0x000064f0


	//   ....[1]....
        /*0344*/ 	.word	0x00006520


	//----- nvinfo : EIATTR_REQNTID
	.align		4
.L_39:
        /*0348*/ 	.byte	0x04, 0x10
        /*034a*/ 	.short	(.L_41 - .L_40)
.L_40:
        /*034c*/ 	.word	0x00000040
        /*0350*/ 	.word	0x00000001
        /*0354*/ 	.word	0x00000001


	//----- nvinfo : EIATTR_CBANK_PARAM_SIZE
	.align		4
.L_41:
        /*0358*/ 	.byte	0x03, 0x19
        /*035a*/ 	.short	0x0050


	//----- nvinfo : EIATTR_PARAM_CBANK
	.align		4
        /*035c*/ 	.byte	0x04, 0x0a
        /*035e*/ 	.short	(.L_43 - .L_42)
	.align		4
.L_42:
        /*0360*/ 	.word	index@(.nv.constant0.matmul_kernel)
        /*0364*/ 	.short	0x0380
        /*0366*/ 	.short	0x0050


	//----- nvinfo : EIATTR_SW_WAR
	.align		4
.L_43:
        /*0368*/ 	.byte	0x04, 0x36
        /*036a*/ 	.short	(.L_45 - .L_44)
.L_44:
        /*036c*/ 	.word	0x00000008
.L_45:


//--------------------- .nv.compat                --------------------------
	.section	.nv.compat,"",@"SHT_CUDA_COMPAT_INFO"
	.align	4
        /*0000*/ 	.byte	0x02, 0x02, 0x01, 0x00, 0x02, 0x05, 0x05, 0x00, 0x02, 0x03, 0x00, 0x00, 0x02, 0x06, 0x01, 0x00


//--------------------- .nv.callgraph             --------------------------
	.section	.nv.callgraph,"",@"SHT_CUDA_CALLGRAPH"
	.align	4
	.sectionentsize	8
	.align		4
        /*0000*/ 	.word	0x00000000
	.align		4
        /*0004*/ 	.word	0xffffffff
	.align		4
        /*0008*/ 	.word	0x00000000
	.align		4
        /*000c*/ 	.word	0xfffffffe
	.align		4
        /*0010*/ 	.word	0x00000000
	.align		4
        /*0014*/ 	.word	0xfffffffd
	.align		4
        /*0018*/ 	.word	0x00000000
	.align		4
        /*001c*/ 	.word	0xfffffffc


//--------------------- .text.matmul_kernel       --------------------------
	.section	.text.matmul_kernel,"ax",@progbits
	.align	128
        .global         matmul_kernel
        .type           matmul_kernel,@function
        .size           matmul_kernel,(.L_x_3 - matmul_kernel)
        .other          matmul_kernel,@"STO_CUDA_ENTRY STV_DEFAULT"
matmul_kernel:
.text.matmul_kernel:
[----:B------:R-:W0:Y:S08]  /*0000*/  LDC R1, c[0x0][0x37c] ;  /* 0x0000df00ff017b82 */ /* 0x000e300000000800 */
[----:B------:R-:W1:Y:S01]  /*0010*/  LDC.64 R2, c[0x0][0x398] ;  /* 0x0000e600ff027b82 */ /* 0x000e620000000a00 */
[----:B------:R-:W2:Y:S01]  /*0020*/  S2R R7, SR_CTAID.X ;  /* 0x0000000000077919 */ /* 0x000ea20000002500 */
[----:B------:R-:W3:Y:S01]  /*0030*/  LDCU UR4, c[0x0][0x3a0] ;  /* 0x00007400ff0477ac */ /* 0x000ee20008000800 */
[----:B0-----:R-:W-:Y:S01]  /*0040*/  VIADD R1, R1, 0xffffff08 ;  /* 0xffffff0801017836 */ /* 0x001fe20000000000 */
[----:B------:R-:W-:-:S02]  /*0050*/  CS2R R14, SRZ ;  /* 0x00000000000e7805 */ /* 0x000fc4000001ff00 */
[----:B------:R-:W-:Y:S02]  /*0060*/  CS2R R24, SRZ ;  /* 0x0000000000187805 */ /* 0x000fe4000001ff00 */
[----:B------:R-:W-:Y:S02]  /*0070*/  CS2R R26, SRZ ;  /* 0x00000000001a7805 */ /* 0x000fe4000001ff00 */
[----:B------:R-:W-:Y:S02]  /*0080*/  CS2R R28, SRZ ;  /* 0x00000000001c7805 */ /* 0x000fe4000001ff00 */
[----:B------:R-:W-:Y:S02]  /*0090*/  CS2R R30, SRZ ;  /* 0x00000000001e7805 */ /* 0x000fe4000001ff00 */
[----:B------:R-:W-:Y:S02]  /*00a0*/  CS2R R32, SRZ ;  /* 0x0000000000207805 */ /* 0x000fe4000001ff00 */
[----:B------:R-:W-:-:S02]  /*00b0*/  CS2R R34, SRZ ;  /* 0x0000000000227805 */ /* 0x000fc4000001ff00 */
[----:B------:R-:W-:Y:S02]  /*00c0*/  CS2R R36, SRZ ;  /* 0x0000000000247805 */ /* 0x000fe4000001ff00 */
[----:B------:R-:W-:Y:S02]  /*00d0*/  CS2R R38, SRZ ;  /* 0x0000000000267805 */ /* 0x000fe4000001ff00 */
[----:B------:R-:W-:Y:S02]  /*00e0*/  CS2R R40, SRZ ;  /* 0x0000000000287805 */ /* 0x000fe4000001ff00 */
[----:B------:R-:W-:Y:S02]  /*00f0*/  CS2R R42, SRZ ;  /* 0x00000000002a7805 */ /* 0x000fe4000001ff00 */
[----:B------:R-:W-:Y:S02]  /*0100*/  CS2R R44, SRZ ;  /* 0x00000000002c7805 */ /* 0x000fe4000001ff00 */
[----:B------:R-:W-:Y:S01]  /*0110*/  CS2R R46, SRZ ;  /* 0x00000000002e7805 */ /* 0x000fe2000001ff00 */
[----:B------:R-:W0:Y:S01]  /*0120*/  LDCU.64 UR8, c[0x0][0x358] ;  /* 0x00006b00ff0877ac */ /* 0x000e220008000a00 */
[----:B---3--:R-:W-:Y:S01]  /*0130*/  UIADD3 UR4, UPT, UPT, UR4, 0x1f, URZ ;  /* 0x0000001f04047890 */ /* 0x008fe2000fffe0ff */
[----:B-1----:R-:W-:-:S03]  /*0140*/  VIADD R0, R3, 0x1f ;  /* 0x0000001f03007836 */ /* 0x002fc60000000000 */
[----:B------:R-:W-:Y:S02]  /*0150*/  UISETP.GE.AND UP0, UPT, UR4, 0x20, UPT ;  /* 0x000000200400788c */ /* 0x000fe4000bf06270 */
[----:B------:R-:W-:-:S04]  /*0160*/  SHF.R.S32.HI R5, RZ, 0x1f, R0 ;  /* 0x0000001fff057819 */ /* 0x000fc80000011400 */
[----:B------:R-:W-:Y:S02]  /*0170*/  LEA.HI R5, R5, R0, RZ, 0x5 ;  /* 0x0000000005057211 */ /* 0x000fe400078f28ff */
[----:B--2---:R-:W-:Y:S02]  /*0180*/  IABS R10, R7 ;  /* 0x00000007000a7213 */ /* 0x004fe40000000000 */
[----:B------:R-:W-:-:S05]  /*0190*/  SHF.R.S32.HI R5, RZ, 0x5, R5 ;  /* 0x00000005ff057819 */ /* 0x000fca0000011405 */
[----:B------:R-:W-:-:S05]  /*01a0*/  IMAD.SHL.U32 R6, R5, 0x8, RZ ;  /* 0x0000000805067824 */ /* 0x000fca00078e00ff */
[-C--:B------:R-:W-:Y:S02]  /*01b0*/  IABS R9, R6.reuse ;  /* 0x0000000600097213 */ /* 0x080fe40000000000 */
[----:B------:R-:W-:Y:S02]  /*01c0*/  IABS R12, R6 ;  /* 0x00000006000c7213 */ /* 0x000fe40000000000 */
[----:B------:R-:W1:Y:S08]  /*01d0*/  I2F.RP R0, R9 ;  /* 0x0000000900007306 */ /* 0x000e700000209400 */
[----:B-1----:R-:W1:Y:S02]  /*01e0*/  MUFU.RCP R0, R0 ;  /* 0x0000000000007308 */ /* 0x002e640000001000 */
[----:B-1----:R-:W-:-:S02]  /*01f0*/  VIADD R4, R0, 0xffffffe ;  /* 0x0ffffffe00047836 */ /* 0x002fc40000000000 */
[----:B------:R-:W-:-:S04]  /*0200*/  IMAD.MOV R0, RZ, RZ, -R12 ;  /* 0x000000ffff007224 */ /* 0x000fc800078e0a0c */
[----:B------:R1:W2:Y:S02]  /*0210*/  F2I.FTZ.U32.TRUNC.NTZ R5, R4 ;  /* 0x0000000400057305 */ /* 0x0002a4000021f000 */
[----:B-1----:R-:W-:Y:S02]  /*0220*/  IMAD.MOV.U32 R4, RZ, RZ, RZ ;  /* 0x000000ffff047224 */ /* 0x002fe400078e00ff */
[----:B--2---:R-:W-:-:S04]  /*0230*/  IMAD.MOV R8, RZ, RZ, -R5 ;  /* 0x000000ffff087224 */ /* 0x004fc800078e0a05 */
[----:B------:R-:W-:Y:S02]  /*0240*/  IMAD R11, R8, R9, RZ ;  /* 0x00000009080b7224 */ /* 0x000fe400078e02ff */
[----:B------:R-:W-:Y:S02]  /*0250*/  IMAD.MOV.U32 R8, RZ, RZ, R10 ;  /* 0x000000ffff087224 */ /* 0x000fe400078e000a */
[----:B------:R-:W-:-:S06]  /*0260*/  IMAD.HI.U32 R5, R5, R11, R4 ;  /* 0x0000000b05057227 */ /* 0x000fcc00078e0004 */
[----:B------:R-:W-:-:S04]  /*0270*/  IMAD.HI.U32 R5, R5, R8, RZ ;  /* 0x0000000805057227 */ /* 0x000fc800078e00ff */
[----:B------:R-:W-:-:S05]  /*0280*/  IMAD R0, R5, R0, R8 ;  /* 0x0000000005007224 */ /* 0x000fca00078e0208 */
[----:B------:R-:W-:-:S13]  /*0290*/  ISETP.GT.U32.AND P1, PT, R9, R0, PT ;  /* 0x000000000900720c */ /* 0x000fda0003f24070 */
[----:B------:R-:W-:Y:S02]  /*02a0*/  @!P1 IMAD.IADD R0, R0, 0x1, -R9 ;  /* 0x0000000100009824 */ /* 0x000fe400078e0a09 */
[----:B------:R-:W-:Y:S01]  /*02b0*/  @!P1 VIADD R5, R5, 0x1 ;  /* 0x0000000105059836 */ /* 0x000fe20000000000 */
[----:B------:R-:W-:Y:S02]  /*02c0*/  ISETP.NE.AND P1, PT, R6, RZ, PT ;  /* 0x000000ff0600720c */ /* 0x000fe40003f25270 */
[----:B------:R-:W-:Y:S02]  /*02d0*/  ISETP.GE.U32.AND P0, PT, R0, R9, PT ;  /* 0x000000090000720c */ /* 0x000fe40003f06070 */
[----:B------:R-:W-:-:S04]  /*02e0*/  LOP3.LUT R0, R7, R6, RZ, 0x3c, !PT ;  /* 0x0000000607007212 */ /* 0x000fc800078e3cff */
[----:B------:R-:W-:Y:S01]  /*02f0*/  ISETP.GE.AND P2, PT, R0, RZ, PT ;  /* 0x000000ff0000720c */ /* 0x000fe20003f46270 */
[----:B------:R-:W-:-:S06]  /*0300*/  VIADD R0, R2, 0x7f ;  /* 0x0000007f02007836 */ /* 0x000fcc0000000000 */
[----:B------:R-:W-:-:S04]  /*0310*/  @P0 VIADD R5, R5, 0x1 ;  /* 0x0000000105050836 */ /* 0x000fc80000000000 */
[----:B------:R-:W-:Y:S01]  /*0320*/  IMAD.MOV.U32 R4, RZ, RZ, R5 ;  /* 0x000000ffff047224 */ /* 0x000fe200078e0005 */
[----:B------:R-:W-:-:S03]  /*0330*/  SHF.R.S32.HI R5, RZ, 0x1f, R0 ;  /* 0x0000001fff057819 */ /* 0x000fc60000011400 */
[----:B------:R-:W-:Y:S01]  /*0340*/  @!P2 IMAD.MOV R4, RZ, RZ, -R4 ;  /* 0x000000ffff04a224 */ /* 0x000fe200078e0a04 */
[----:B------:R-:W-:Y:S02]  /*0350*/  @!P1 LOP3.LUT R4, RZ, R6, RZ, 0x33, !PT ;  /* 0x00000006ff049212 */ /* 0x000fe400078e33ff */
[----:B------:R-:W-:-:S03]  /*0360*/  LEA.HI R5, R5, R0, RZ, 0x7 ;  /* 0x0000000005057211 */ /* 0x000fc600078f38ff */
[----:B------:R-:W-:Y:S02]  /*0370*/  IMAD.SHL.U32 R8, R4, 0x8, RZ ;  /* 0x0000000804087824 */ /* 0x000fe400078e00ff */
[----:B------:R-:W-:-:S03]  /*0380*/  IMAD.MOV R4, RZ, RZ, -R4 ;  /* 0x000000ffff047224 */ /* 0x000fc600078e0a04 */
[----:B------:R-:W-:Y:S01]  /*0390*/  LEA.HI.SX32 R5, R5, -R8, 0x19 ;  /* 0x8000000805057211 */ /* 0x000fe200078fcaff */
[----:B------:R-:W-:-:S03]  /*03a0*/  IMAD R13, R6, R4, R7 ;  /* 0x00000004060d7224 */ /* 0x000fc600078e0207 */
[----:B------:R-:W-:-:S04]  /*03b0*/  VIMNMX R10, PT, PT, R5, 0x8, PT ;  /* 0x00000008050a7848 */ /* 0x000fc80003fe0100 */
[-C--:B------:R-:W-:Y:S02]  /*03c0*/  IABS R9, R10.reuse ;  /* 0x0000000a00097213 */ /* 0x080fe40000000000 */
[----:B------:R-:W-:Y:S02]  /*03d0*/  IABS R6, R10 ;  /* 0x0000000a00067213 */ /* 0x000fe40000000000 */
[----:B------:R-:W1:Y:S08]  /*03e0*/  I2F.RP R0, R9 ;  /* 0x0000000900007306 */ /* 0x000e700000209400 */
[----:B-1----:R-:W1:Y:S02]  /*03f0*/  MUFU.RCP R0, R0 ;  /* 0x0000000000007308 */ /* 0x002e640000001000 */
[----:B-1----:R-:W-:-:S02]  /*0400*/  VIADD R5, R0, 0xffffffe ;  /* 0x0ffffffe00057836 */ /* 0x002fc40000000000 */
[----:B------:R-:W-:-:S04]  /*0410*/  IMAD.MOV R0, RZ, RZ, -R6 ;  /* 0x000000ffff007224 */ /* 0x000fc800078e0a06 */
[----:B------:R-:W1:Y:S02]  /*0420*/  F2I.FTZ.U32.TRUNC.NTZ R5, R5 ;  /* 0x0000000500057305 */ /* 0x000e64000021f000 */
[----:B-1----:R-:W-:-:S04]  /*0430*/  IMAD.MOV R11, RZ, RZ, -R5 ;  /* 0x000000ffff0b7224 */ /* 0x002fc800078e0a05 */
[----:B------:R-:W-:Y:S01]  /*0440*/  IMAD.MOV.U32 R4, RZ, RZ, R11 ;  /* 0x000000ffff047224 */ /* 0x000fe200078e000b */
[----:B------:R-:W-:-:S03]  /*0450*/  IABS R11, R13 ;  /* 0x0000000d000b7213 */ /* 0x000fc60000000000 */
[----:B------:R-:W-:Y:S02]  /*0460*/  IMAD R7, R4, R9, RZ ;  /* 0x0000000904077224 */ /* 0x000fe400078e02ff */
[----:B------:R-:W-:-:S04]  /*0470*/  IMAD.MOV.U32 R4, RZ, RZ, RZ ;  /* 0x000000ffff047224 */ /* 0x000fc800078e00ff */
[----:B------:R-:W-:Y:S01]  /*0480*/  IMAD.HI.U32 R4, R5, R7, R4 ;  /* 0x0000000705047227 */ /* 0x000fe200078e0004 */
[----:B------:R-:W-:-:S04]  /*0490*/  LOP3.LUT R5, R13, R10, RZ, 0x3c, !PT ;  /* 0x0000000a0d057212 */ /* 0x000fc800078e3cff */
[----:B------:R-:W-:Y:S01]  /*04a0*/  ISETP.GE.AND P2, PT, R5, RZ, PT ;  /* 0x000000ff0500720c */ /* 0x000fe20003f46270 */
[----:B------:R-:W-:-:S04]  /*04b0*/  IMAD.HI.U32 R4, R4, R11, RZ ;  /* 0x0000000b04047227 */ /* 0x000fc800078e00ff */
[----:B------:R-:W-:-:S05]  /*04c0*/  IMAD R0, R4, R0, R11 ;  /* 0x0000000004007224 */ /* 0x000fca00078e020b */
[----:B------:R-:W-:-:S13]  /*04d0*/  ISETP.GT.U32.AND P1, PT, R9, R0, PT ;  /* 0x000000000900720c */ /* 0x000fda0003f24070 */
[----:B------:R-:W-:Y:S01]  /*04e0*/  @!P1 IMAD.IADD R0, R0, 0x1, -R9 ;  /* 0x0000000100009824 */ /* 0x000fe200078e0a09 */
[----:B------:R-:W-:Y:S02]  /*04f0*/  @!P1 IADD3 R4, PT, PT, R4, 0x1, RZ ;  /* 0x0000000104049810 */ /* 0x000fe40007ffe0ff */
[----:B------:R-:W-:Y:S02]  /*0500*/  ISETP.NE.AND P1, PT, R10, RZ, PT ;  /* 0x000000ff0a00720c */ /* 0x000fe40003f25270 */
[----:B------:R-:W-:Y:S02]  /*0510*/  ISETP.GE.U32.AND P0, PT, R0, R9, PT ;  /* 0x000000090000720c */ /* 0x000fe40003f06070 */
[----:B------:R-:W1:Y:S11]  /*0520*/  S2R R0, SR_TID.X ;  /* 0x0000000000007919 */ /* 0x000e760000002100 */
[----:B------:R-:W-:-:S04]  /*0530*/  @P0 VIADD R4, R4, 0x1 ;  /* 0x0000000104040836 */ /* 0x000fc80000000000 */
[----:B------:R-:W-:Y:S01]  /*0540*/  @!P2 IMAD.MOV R4, RZ, RZ, -R4 ;  /* 0x000000ffff04a224 */ /* 0x000fe200078e0a04 */
[----:B------:R-:W-:-:S05]  /*0550*/  @!P1 LOP3.LUT R4, RZ, R10, RZ, 0x33, !PT ;  /* 0x0000000aff049212 */ /* 0x000fca00078e33ff */
[----:B------:R-:W-:Y:S02]  /*0560*/  IMAD.MOV R5, RZ, RZ, -R4 ;  /* 0x000000ffff057224 */ /* 0x000fe400078e0a04 */
[----:B------:R-:W-:Y:S02]  /*0570*/  IMAD.SHL.U32 R16, R4, 0x20, RZ ;  /* 0x0000002004107824 */ /* 0x000fe400078e00ff */
[----:B------:R-:W-:Y:S01]  /*0580*/  IMAD R5, R10, R5, R13 ;  /* 0x000000050a057224 */ /* 0x000fe200078e020d */
[----:B------:R-:W-:Y:S02]  /*0590*/  CS2R R10, SRZ ;  /* 0x00000000000a7805 */ /* 0x000fe4000001ff00 */
[----:B------:R-:W-:Y:S01]  /*05a0*/  CS2R R12, SRZ ;  /* 0x00000000000c7805 */ /* 0x000fe2000001ff00 */
[----:B------:R-:W-:Y:S01]  /*05b0*/  IMAD.IADD R5, R8, 0x1, R5 ;  /* 0x0000000108057824 */ /* 0x000fe200078e0205 */
[----:B------:R-:W-:Y:S02]  /*05c0*/  CS2R R8, SRZ ;  /* 0x0000000000087805 */ /* 0x000fe4000001ff00 */
[----:B-1----:R-:W-:-:S05]  /*05d0*/  LOP3.LUT R6, R0, 0x3f, RZ, 0xc0, !PT ;  /* 0x0000003f00067812 */ /* 0x002fca00078ec0ff */
[----:B------:R-:W-:Y:S01]  /*05e0*/  IMAD R48, R5, 0x80, R6 ;  /* 0x0000008005307824 */ /* 0x000fe200078e0206 */
[----:B------:R-:W-:-:S03]  /*05f0*/  LOP3.LUT R6, R0, 0x20, RZ, 0xc0, !PT ;  /* 0x0000002000067812 */ /* 0x000fc600078ec0ff */
[----:B------:R-:W-:Y:S01]  /*0600*/  VIADD R49, R48, 0x40 ;  /* 0x0000004030317836 */ /* 0x000fe20000000000 */
[----:B------:R1:W-:Y:S04]  /*0610*/  STL [R1+0xdc], R48 ;  /* 0x0000dc3001007387 */ /* 0x0003e80000100800 */
[----:B------:R1:W-:Y:S04]  /*0620*/  STL [R1+0xe0], R49 ;  /* 0x0000e03101007387 */ /* 0x0003e80000100800 */
[----:B------:R1:W-:Y:S01]  /*0630*/  STL [R1+0xd4], R16 ;  /* 0x0000d41001007387 */ /* 0x0003e20000100800 */
[----:B0-----:R-:W-:Y:S05]  /*0640*/  BRA.U !UP0, `(.L_x_0) ;  /* 0x0000004508cc7547 */ /* 0x001fea000b800000 */
[----:B------:R-:W-:Y:S01]  /*0650*/  IABS R23, R3 ;  /* 0x0000000300177213 */ /* 0x000fe20000000000 */
[----:B------:R-:W0:Y:S01]  /*0660*/  LDCU UR6, c[0x0][0x3a4] ;  /* 0x00007480ff0677ac */ /* 0x000e220008000800 */
[----:B------:R-:W-:Y:S01]  /*0670*/  IABS R24, R2 ;  /* 0x0000000200187213 */ /* 0x000fe20000000000 */
[----:B------:R-:W2:Y:S01]  /*0680*/  LDC R237, c[0x0][0x3a8] ;  /* 0x0000ea00ffed7b82 */ /* 0x000ea20000000800 */
[----:B------:R-:W3:Y:S01]  /*0690*/  I2F.RP R8, R23 ;  /* 0x0000001700087306 */ /* 0x000ee20000209400 */
[----:B------:R-:W-:Y:S01]  /*06a0*/  LEA.HI R29, R6, R16, RZ, 0x1b ;  /* 0x00000010061d7211 */ /* 0x000fe200078fd8ff */
[----:B------:R-:W4:Y:S01]  /*06b0*/  LDCU UR7, c[0x0][0x3a0] ;  /* 0x00007400ff0777ac */ /* 0x000f220008000800 */
[----:B------:R-:W-:Y:S02]  /*06c0*/  IABS R14, R49 ;  /* 0x00000031000e7213 */ /* 0x000fe40000000000 */
[----:B------:R-:W-:Y:S02]  /*06d0*/  CS2R R144, SRZ ;  /* 0x0000000000907805 */ /* 0x000fe4000001ff00 */
[----:B------:R-:W-:Y:S01]  /*06e0*/  IABS R15, R48 ;  /* 0x00000030000f7213 */ /* 0x000fe20000000000 */
[C---:B------:R-:W-:Y:S01]  /*06f0*/  VIADD R12, R29.reuse, 0x1c ;  /* 0x0000001c1d0c7836 */ /* 0x040fe20000000000 */
[----:B------:R-:W-:Y:S01]  /*0700*/  ISETP.GE.AND P6, PT, R48, RZ, PT ;  /* 0x000000ff3000720c */ /* 0x000fe20003fc6270 */
[----:B------:R-:W5:Y:S01]  /*0710*/  I2F.RP R9, R24 ;  /* 0x0000001800097306 */ /* 0x000f620000209400 */
[C---:B------:R-:W-:Y:S01]  /*0720*/  VIADD R30, R29.reuse, 0x16 ;  /* 0x000000161d1e7836 */ /* 0x040fe20000000000 */
[----:B------:R-:W-:Y:S01]  /*0730*/  IABS R28, R29 ;  /* 0x0000001d001c7213 */ /* 0x000fe20000000000 */
[C---:B------:R-:W-:Y:S01]  /*0740*/  VIADD R31, R29.reuse, 0x14 ;  /* 0x000000141d1f7836 */ /* 0x040fe20000000000 */
[----:B------:R-:W-:Y:S01]  /*0750*/  ISETP.GE.AND P3, PT, R12, RZ, PT ;  /* 0x000000ff0c00720c */ /* 0x000fe20003f66270 */
[C---:B------:R-:W-:Y:S01]  /*0760*/  VIADD R32, R29.reuse, 0x12 ;  /* 0x000000121d207836 */ /* 0x040fe20000000000 */
[----:B------:R-:W-:Y:S01]  /*0770*/  IABS R17, R30 ;  /* 0x0000001e00117213 */ /* 0x000fe20000000000 */
[C---:B------:R-:W-:Y:S01]  /*0780*/  VIADD R34, R29.reuse, 0xe ;  /* 0x0000000e1d227836 */ /* 0x040fe20000000000 */
[----:B---3--:R-:W3:Y:S01]  /*0790*/  MUFU.RCP R8, R8 ;  /* 0x0000000800087308 */ /* 0x008ee20000001000 */
[----:B------:R-:W-:Y:S01]  /*07a0*/  IABS R19, R31 ;  /* 0x0000001f00137213 */ /* 0x000fe20000000000 */
[C---:B------:R-:W-:Y:S01]  /*07b0*/  VIADD R33, R29.reuse, 0x10 ;  /* 0x000000101d217836 */ /* 0x040fe20000000000 */
[----:B------:R-:W-:Y:S01]  /*07c0*/  IABS R21, R32 ;  /* 0x0000002000157213 */ /* 0x000fe20000000000 */
[C---:B------:R-:W-:Y:S01]  /*07d0*/  VIADD R35, R29.reuse, 0xc ;  /* 0x0000000c1d237836 */ /* 0x040fe20000000000 */
[----:B------:R-:W-:Y:S01]  /*07e0*/  LOP3.LUT R184, R0, 0x1f, RZ, 0xc0, !PT ;  /* 0x0000001f00b87812 */ /* 0x000fe200078ec0ff */
[C---:B------:R-:W-:Y:S01]  /*07f0*/  VIADD R36, R29.reuse, 0xa ;  /* 0x0000000a1d247836 */ /* 0x040fe20000000000 */
[----:B------:R-:W1:Y:S01]  /*0800*/  LDCU.64 UR10, c[0x0][0x380] ;  /* 0x00007000ff0a77ac */ /* 0x000e620008000a00 */
[----:B-----5:R-:W5:Y:S01]  /*0810*/  MUFU.RCP R9, R9 ;  /* 0x0000000900097308 */ /* 0x020f620000001000 */
[C---:B------:R-:W-:Y:S01]  /*0820*/  VIADD R39, R29.reuse, 0x4 ;  /* 0x000000041d277836 */ /* 0x040fe20000000000 */
[----:B------:R-:W-:Y:S01]  /*0830*/  CS2R R146, SRZ ;  /* 0x0000000000927805 */ /* 0x000fe2000001ff00 */
[C---:B------:R-:W-:Y:S01]  /*0840*/  VIADD R37, R29.reuse, 0x8 ;  /* 0x000000081d257836 */ /* 0x040fe20000000000 */
[----:B------:R-:W-:Y:S01]  /*0850*/  USHF.R.S32.HI UR5, URZ, 0x1f, UR4 ;  /* 0x0000001fff057899 */ /* 0x000fe20008011404 */
[C---:B------:R-:W-:Y:S01]  /*0860*/  VIADD R38, R29.reuse, 0x6 ;  /* 0x000000061d267836 */ /* 0x040fe20000000000 */
[----:B------:R-:W-:Y:S01]  /*0870*/  IABS R25, R39 ;  /* 0x0000002700197213 */ /* 0x000fe20000000000 */
[C---:B------:R-:W-:Y:S01]  /*0880*/  VIADD R40, R29.reuse, 0x2 ;  /* 0x000000021d287836 */ /* 0x040fe20000000000 */
[----:B------:R-:W-:Y:S01]  /*0890*/  ULEA.HI UR5, UR5, UR4, URZ, 0x5 ;  /* 0x0000000405057291 */ /* 0x000fe2000f8f28ff */
[----:B---3--:R-:W-:Y:S01]  /*08a0*/  VIADD R4, R8, 0xffffffe ;  /* 0x0ffffffe08047836 */ /* 0x008fe20000000000 */
[----:B------:R-:W-:Y:S01]  /*08b0*/  CS2R R140, SRZ ;  /* 0x00000000008c7805 */ /* 0x000fe2000001ff00 */
[----:B------:R-:W-:Y:S01]  /*08c0*/  VIADD R8, R29, 0x1e ;  /* 0x0000001e1d087836 */ /* 0x000fe20000000000 */
[----:B------:R-:W-:Y:S01]  /*08d0*/  IABS R27, R40 ;  /* 0x00000028001b7213 */ /* 0x000fe20000000000 */
[----:B------:R3:W0:Y:S01]  /*08e0*/  F2I.FTZ.U32.TRUNC.NTZ R5, R4 ;  /* 0x0000000400057305 */ /* 0x000622000021f000 */
[----:B--2---:R-:W-:Y:S01]  /*08f0*/  IMAD R51, R237, 0xd, RZ ;  /* 0x0000000ded337824 */ /* 0x004fe200078e02ff */
[----:B------:R-:W-:-:S02]  /*0900*/  CS2R R142, SRZ ;  /* 0x00000000008e7805 */ /* 0x000fc4000001ff00 */
[----:B------:R-:W-:Y:S01]  /*0910*/  ISETP.GE.AND P2, PT, R8, RZ, PT ;  /* 0x000000ff0800720c */ /* 0x000fe20003f46270 */
[----:B-----5:R-:W-:Y:S01]  /*0920*/  VIADD R7, R9, 0xffffffe ;  /* 0x0ffffffe09077836 */ /* 0x020fe20000000000 */
[----:B------:R-:W-:Y:S01]  /*0930*/  CS2R R136, SRZ ;  /* 0x0000000000887805 */ /* 0x000fe2000001ff00 */
[C---:B------:R-:W-:Y:S01]  /*0940*/  IMAD R57, R237.reuse, 0xc, RZ ;  /* 0x0000000ced397824 */ /* 0x040fe200078e02ff */
[----:B------:R-:W-:Y:S01]  /*0950*/  CS2R R138, SRZ ;  /* 0x00000000008a7805 */ /* 0x000fe2000001ff00 */
[C---:B------:R-:W-:Y:S01]  /*0960*/  IMAD R59, R237.reuse, 0xb, RZ ;  /* 0x0000000bed3b7824 */ /* 0x040fe200078e02ff */
[----:B------:R-:W-:Y:S01]  /*0970*/  CS2R R132, SRZ ;  /* 0x0000000000847805 */ /* 0x000fe2000001ff00 */
[----:B------:R-:W2:Y:S01]  /*0980*/  F2I.FTZ.U32.TRUNC.NTZ R7, R7 ;  /* 0x0000000700077305 */ /* 0x000ea2000021f000 */
[----:B---3--:R-:W-:Y:S01]  /*0990*/  IMAD.MOV.U32 R4, RZ, RZ, RZ ;  /* 0x000000ffff047224 */ /* 0x008fe200078e00ff */
[----:B------:R-:W-:Y:S01]  /*09a0*/  CS2R R134, SRZ ;  /* 0x0000000000867805 */ /* 0x000fe2000001ff00 */
[C---:B------:R-:W-:Y:S01]  /*09b0*/  IMAD R61, R237.reuse, 0xa, RZ ;  /* 0x0000000aed3d7824 */ /* 0x040fe200078e02ff */
[----:B------:R-:W-:Y:S01]  /*09c0*/  CS2R R128, SRZ ;  /* 0x0000000000807805 */ /* 0x000fe2000001ff00 */
[----:B0-----:R-:W-:Y:S01]  /*09d0*/  IMAD.MOV R10, RZ, RZ, -R5 ;  /* 0x000000ffff0a7224 */ /* 0x001fe200078e0a05 */
[----:B------:R-:W-:Y:S01]  /*09e0*/  CS2R R130, SRZ ;  /* 0x0000000000827805 */ /* 0x000fe2000001ff00 */
[C---:B------:R-:W-:Y:S01]  /*09f0*/  IMAD R63, R237.reuse, 0x9, RZ ;  /* 0x00000009ed3f7824 */ /* 0x040fe200078e02ff */
[----:B------:R-:W-:Y:S01]  /*0a00*/  CS2R R124, SRZ ;  /* 0x00000000007c7805 */ /* 0x000fe2000001ff00 */
[----:B------:R-:W-:Y:S01]  /*0a10*/  IMAD.MOV.U32 R6, RZ, RZ, R10 ;  /* 0x000000ffff067224 */ /* 0x000fe200078e000a */
[----:B------:R-:W-:Y:S01]  /*0a20*/  IABS R10, R8 ;  /* 0x00000008000a7213 */ /* 0x000fe20000000000 */
[----:B------:R-:W-:Y:S01]  /*0a30*/  IMAD.SHL.U32 R65, R237, 0x8, RZ ;  /* 0x00000008ed417824 */ /* 0x000fe200078e00ff */
[----:B------:R-:W-:Y:S01]  /*0a40*/  CS2R R126, SRZ ;  /* 0x00000000007e7805 */ /* 0x000fe2000001ff00 */
[----:B------:R-:W-:Y:S01]  /*0a50*/  IMAD R9, R6, R23, RZ ;  /* 0x0000001706097224 */ /* 0x000fe200078e02ff */
[----:B------:R-:W-:Y:S01]  /*0a60*/  CS2R R120, SRZ ;  /* 0x0000000000787805 */ /* 0x000fe2000001ff00 */
[--C-:B--2---:R-:W-:Y:S01]  /*0a70*/  IMAD.MOV R11, RZ, RZ, -R7.reuse ;  /* 0x000000ffff0b7224 */ /* 0x104fe200078e0a07 */
[----:B------:R-:W-:Y:S01]  /*0a80*/  CS2R R122, SRZ ;  /* 0x00000000007a7805 */ /* 0x000fe2000001ff00 */
[----:B------:R-:W-:Y:S01]  /*0a90*/  IMAD.MOV.U32 R6, RZ, RZ, RZ ;  /* 0x000000ffff067224 */ /* 0x000fe200078e00ff */
[----:B------:R-:W-:Y:S01]  /*0aa0*/  CS2R R116, SRZ ;  /* 0x0000000000747805 */ /* 0x000fe2000001ff00 */
[----:B------:R-:W-:Y:S01]  /*0ab0*/  IMAD R11, R11, R24, RZ ;  /* 0x000000180b0b7224 */ /* 0x000fe200078e02ff */
[----:B------:R-:W-:Y:S01]  /*0ac0*/  CS2R R118, SRZ ;  /* 0x0000000000767805 */ /* 0x000fe2000001ff00 */
[----:B------:R-:W-:Y:S01]  /*0ad0*/  IMAD R67, R237, 0x7, RZ ;  /* 0x00000007ed437824 */ /* 0x000fe200078e02ff */
[----:B------:R-:W-:Y:S01]  /*0ae0*/  CS2R R112, SRZ ;  /* 0x0000000000707805 */ /* 0x000fe2000001ff00 */
[----:B------:R-:W-:Y:S01]  /*0af0*/  IMAD.HI.U32 R7, R7, R11, R6 ;  /* 0x0000000b07077227 */ /* 0x000fe200078e0006 */
[----:B------:R-:W-:-:S02]  /*0b00*/  IABS R11, R12 ;  /* 0x0000000c000b7213 */ /* 0x000fc40000000000 */
[----:B------:R-:W-:Y:S02]  /*0b10*/  CS2R R114, SRZ ;  /* 0x0000000000727805 */ /* 0x000fe4000001ff00 */
[----:B------:R-:W-:Y:S01]  /*0b20*/  CS2R R108, SRZ ;  /* 0x00000000006c7805 */ /* 0x000fe2000001ff00 */
[----:B------:R-:W-:Y:S01]  /*0b30*/  IMAD.HI.U32 R6, R5, R9, R4 ;  /* 0x0000000905067227 */ /* 0x000fe200078e0004 */
[----:B------:R-:W-:Y:S02]  /*0b40*/  CS2R R110, SRZ ;  /* 0x00000000006e7805 */ /* 0x000fe4000001ff00 */
[----:B------:R-:W-:Y:S02]  /*0b50*/  CS2R R104, SRZ ;  /* 0x0000000000687805 */ /* 0x000fe4000001ff00 */
[----:B------:R-:W-:Y:S01]  /*0b60*/  CS2R R106, SRZ ;  /* 0x00000000006a7805 */ /* 0x000fe2000001ff00 */
[----:B------:R-:W-:Y:S01]  /*0b70*/  IMAD.HI.U32 R9, R7, R14, RZ ;  /* 0x0000000e07097227 */ /* 0x000fe200078e00ff */
[----:B------:R-:W-:-:S02]  /*0b80*/  CS2R R100, SRZ ;  /* 0x0000000000647805 */ /* 0x000fc4000001ff00 */
[----:B------:R-:W-:Y:S02]  /*0b90*/  CS2R R102, SRZ ;  /* 0x0000000000667805 */ /* 0x000fe4000001ff00 */
[----:B------:R-:W-:Y:S01]  /*0ba0*/  CS2R R96, SRZ ;  /* 0x0000000000607805 */ /* 0x000fe2000001ff00 */
[----:B------:R-:W-:Y:S01]  /*0bb0*/  IMAD.MOV R9, RZ, RZ, -R9 ;  /* 0x000000ffff097224 */ /* 0x000fe200078e0a09 */
[----:B------:R-:W-:Y:S01]  /*0bc0*/  CS2R R98, SRZ ;  /* 0x0000000000627805 */ /* 0x000fe2000001ff00 */
[----:B------:R-:W-:Y:S01]  /*0bd0*/  IMAD.HI.U32 R7, R7, R15, RZ ;  /* 0x0000000f07077227 */ /* 0x000fe200078e00ff */
[----:B------:R-:W-:Y:S02]  /*0be0*/  CS2R R92, SRZ ;  /* 0x00000000005c7805 */ /* 0x000fe4000001ff00 */
[----:B------:R-:W-:Y:S02]  /*0bf0*/  CS2R R94, SRZ ;  /* 0x00000000005e7805 */ /* 0x000fe4000001ff00 */
[----:B------:R-:W-:Y:S01]  /*0c00*/  CS2R R88, SRZ ;  /* 0x0000000000587805 */ /* 0x000fe2000001ff00 */
[----:B------:R-:W-:Y:S01]  /*0c10*/  IMAD R14, R24, R9, R14 ;  /* 0x00000009180e7224 */ /* 0x000fe200078e020e */
[----:B------:R-:W-:Y:S01]  /*0c20*/  CS2R R90, SRZ ;  /* 0x00000000005a7805 */ /* 0x000fe2000001ff00 */
[----:B------:R-:W-:Y:S01]  /*0c30*/  IMAD.MOV R7, RZ, RZ, -R7 ;  /* 0x000000ffff077224 */ /* 0x000fe200078e0a07 */
[----:B------:R-:W-:Y:S01]  /*0c40*/  CS2R R52, SRZ ;  /* 0x0000000000347805 */ /* 0x000fe2000001ff00 */
[----:B------:R-:W-:Y:S01]  /*0c50*/  IMAD.HI.U32 R4, R6, R10, RZ ;  /* 0x0000000a06047227 */ /* 0x000fe200078e00ff */
[----:B------:R-:W-:-:S02]  /*0c60*/  ISETP.GT.U32.AND P0, PT, R24, R14, PT ;  /* 0x0000000e1800720c */ /* 0x000fc40003f04070 */
[----:B------:R-:W-:Y:S01]  /*0c70*/  CS2R R54, SRZ ;  /* 0x0000000000367805 */ /* 0x000fe2000001ff00 */
[----:B------:R-:W-:Y:S01]  /*0c80*/  USHF.R.S32.HI UR5, URZ, 0x5, UR5 ;  /* 0x00000005ff057899 */ /* 0x000fe20008011405 */
[----:B------:R-:W-:Y:S02]  /*0c90*/  IMAD R15, R24, R7, R15 ;  /* 0x00000007180f7224 */ /* 0x000fe400078e020f */
[----:B------:R-:W-:Y:S02]  /*0ca0*/  IMAD.MOV R4, RZ, RZ, -R4 ;  /* 0x000000ffff047224 */ /* 0x000fe400078e0a04 */
[----:B------:R-:W-:Y:S01]  /*0cb0*/  IMAD.HI.U32 R5, R6, R11, RZ ;  /* 0x0000000b06057227 */ /* 0x000fe200078e00ff */
[----:B------:R-:W-:-:S03]  /*0cc0*/  ISETP.GT.U32.AND P1, PT, R24, R15, PT ;  /* 0x0000000f1800720c */ /* 0x000fc60003f24070 */
[----:B------:R-:W-:Y:S01]  /*0cd0*/  IMAD R7, R23, R4, R10 ;  /* 0x0000000417077224 */ /* 0x000fe200078e020a */
[C---:B------:R-:W-:Y:S01]  /*0ce0*/  IADD3 R4, PT, PT, R29.reuse, 0x1a, RZ ;  /* 0x0000001a1d047810 */ /* 0x040fe20007ffe0ff */
[--C-:B------:R-:W-:Y:S02]  /*0cf0*/  @!P0 IMAD.IADD R14, R14, 0x1, -R24.reuse ;  /* 0x000000010e0e8824 */ /* 0x100fe400078e0a18 */
[----:B------:R-:W-:Y:S01]  /*0d00*/  IMAD.MOV R8, RZ, RZ, -R5 ;  /* 0x000000ffff087224 */ /* 0x000fe200078e0a05 */
[----:B------:R-:W-:Y:S01]  /*0d10*/  IABS R12, R4 ;  /* 0x00000004000c7213 */ /* 0x000fe20000000000 */
[----:B------:R-:W-:Y:S01]  /*0d20*/  VIADD R5, R29, 0x18 ;  /* 0x000000181d057836 */ /* 0x000fe20000000000 */
[----:B------:R-:W-:Y:S01]  /*0d30*/  ISETP.GT.U32.AND P0, PT, R24, R14, PT ;  /* 0x0000000e1800720c */ /* 0x000fe20003f04070 */
[----:B------:R-:W-:Y:S01]  /*0d40*/  IMAD R8, R23, R8, R11 ;  /* 0x0000000817087224 */ /* 0x000fe200078e020b */
[----:B------:R-:W-:Y:S01]  /*0d50*/  ISETP.GE.AND P5, PT, R4, RZ, PT ;  /* 0x000000ff0400720c */ /* 0x000fe20003fa6270 */
[----:B------:R-:W-:Y:S01]  /*0d60*/  @!P1 IMAD.IADD R15, R15, 0x1, -R24 ;  /* 0x000000010f0f9824 */ /* 0x000fe200078e0a18 */
[----:B------:R-:W-:Y:S01]  /*0d70*/  IABS R13, R5 ;  /* 0x00000005000d7213 */ /* 0x000fe20000000000 */
[----:B------:R-:W-:Y:S01]  /*0d80*/  IMAD.HI.U32 R4, R6, R12, RZ ;  /* 0x0000000c06047227 */ /* 0x000fe200078e00ff */
[----:B------:R-:W-:-:S02]  /*0d90*/  ISETP.GE.AND P4, PT, R5, RZ, PT ;  /* 0x000000ff0500720c */ /* 0x000fc40003f86270 */
[----:B------:R-:W-:Y:S01]  /*0da0*/  ISETP.GT.U32.AND P1, PT, R24, R15, PT ;  /* 0x0000000f1800720c */ /* 0x000fe20003f24070 */
[----:B------:R-:W-:-:S04]  /*0db0*/  IMAD.HI.U32 R5, R6, R13, RZ ;  /* 0x0000000d06057227 */ /* 0x000fc800078e00ff */
[----:B------:R-:W-:Y:S01]  /*0dc0*/  @!P0 IMAD.IADD R14, R14, 0x1, -R24 ;  /* 0x000000010e0e8824 */ /* 0x000fe200078e0a18 */
[----:B------:R-:W-:Y:S01]  /*0dd0*/  ISETP.GE.AND P0, PT, R49, RZ, PT ;  /* 0x000000ff3100720c */ /* 0x000fe20003f06270 */
[----:B------:R-:W-:-:S04]  /*0de0*/  IMAD.HI.U32 R9, R6, R17, RZ ;  /* 0x0000001106097227 */ /* 0x000fc800078e00ff */
[----:B------:R-:W-:Y:S02]  /*0df0*/  IMAD.MOV R4, RZ, RZ, -R4 ;  /* 0x000000ffff047224 */ /* 0x000fe400078e0a04 */
[----:B------:R-:W-:Y:S01]  /*0e00*/  @!P1 IMAD.IADD R15, R15, 0x1, -R24 ;  /* 0x000000010f0f9824 */ /* 0x000fe200078e0a18 */
[----:B------:R-:W-:Y:S01]  /*0e10*/  ISETP.NE.AND P1, PT, R2, RZ, PT ;  /* 0x000000ff0200720c */ /* 0x000fe20003f25270 */
[----:B-1----:R-:W-:Y:S01]  /*0e20*/  IMAD.MOV R16, RZ, RZ, -R5 ;  /* 0x000000ffff107224 */ /* 0x002fe200078e0a05 */
[----:B------:R-:W-:Y:S01]  /*0e30*/  LOP3.LUT R5, RZ, R2, RZ, 0x33, !PT ;  /* 0x00000002ff057212 */ /* 0x000fe200078e33ff */
[----:B------:R-:W-:Y:S01]  /*0e40*/  @!P6 IMAD.MOV R15, RZ, RZ, -R15 ;  /* 0x000000ffff0fe224 */ /* 0x000fe200078e0a0f */
[C---:B------:R-:W-:Y:S01]  /*0e50*/  ISETP.GT.U32.AND P6, PT, R23.reuse, R8, PT ;  /* 0x000000081700720c */ /* 0x040fe20003fc4070 */
[----:B------:R-:W-:Y:S01]  /*0e60*/  @!P0 IMAD.MOV R14, RZ, RZ, -R14 ;  /* 0x000000ffff0e8224 */ /* 0x000fe200078e0a0e */
[C---:B------:R-:W-:Y:S01]  /*0e70*/  ISETP.GT.U32.AND P0, PT, R23.reuse, R7, PT ;  /* 0x000000071700720c */ /* 0x040fe20003f04070 */
[----:B------:R-:W-:Y:S01]  /*0e80*/  IMAD.MOV R18, RZ, RZ, -R9 ;  /* 0x000000ffff127224 */ /* 0x000fe200078e0a09 */
[----:B------:R-:W-:Y:S01]  /*0e90*/  IABS R24, R38 ;  /* 0x0000002600187213 */ /* 0x000fe20000000000 */
[----:B------:R-:W-:Y:S01]  /*0ea0*/  IMAD R9, R23, R4, R12 ;  /* 0x0000000417097224 */ /* 0x000fe200078e020c */
[C---:B------:R-:W-:Y:S01]  /*0eb0*/  SEL R4, R5.reuse, R14, !P1 ;  /* 0x0000000e05047207 */ /* 0x040fe20004800000 */
[----:B------:R-:W-:Y:S01]  /*0ec0*/  IMAD.HI.U32 R10, R6, R19, RZ ;  /* 0x00000013060a7227 */ /* 0x000fe200078e00ff */
[----:B------:R-:W-:-:S03]  /*0ed0*/  SEL R5, R5, R15, !P1 ;  /* 0x0000000f05057207 */ /* 0x000fc60004800000 */
[----:B------:R-:W-:Y:S02]  /*0ee0*/  IMAD.HI.U32 R11, R6, R21, RZ ;  /* 0x00000015060b7227 */ /* 0x000fe400078e00ff */
[----:B------:R-:W-:Y:S02]  /*0ef0*/  @!P6 IADD3 R8, PT, PT, R8, -R23, RZ ;  /* 0x800000170808e210 */ /* 0x000fe40007ffe0ff */
[----:B------:R-:W-:Y:S01]  /*0f00*/  @!P0 IMAD.IADD R7, R7, 0x1, -R23 ;  /* 0x0000000107078824 */ /* 0x000fe200078e0a17 */
[C---:B------:R-:W-:Y:S01]  /*0f10*/  ISETP.GT.U32.AND P0, PT, R23.reuse, R9, PT ;  /* 0x000000091700720c */ /* 0x040fe20003f04070 */
[----:B------:R-:W-:Y:S01]  /*0f20*/  IMAD.MOV R20, RZ, RZ, -R10 ;  /* 0x000000ffff147224 */ /* 0x000fe200078e0a0a */
[C---:B------:R-:W-:Y:S01]  /*0f30*/  ISETP.GT.U32.AND P6, PT, R23.reuse, R8, PT ;  /* 0x000000081700720c */ /* 0x040fe20003fc4070 */
[----:B------:R-:W-:Y:S01]  /*0f40*/  IMAD.MOV R22, RZ, RZ, -R11 ;  /* 0x000000ffff167224 */ /* 0x000fe200078e0a0b */
[C---:B------:R-:W-:Y:S01]  /*0f50*/  ISETP.GT.U32.AND P1, PT, R23.reuse, R7, PT ;  /* 0x000000071700720c */ /* 0x040fe20003f24070 */
[----:B------:R-:W-:-:S02]  /*0f60*/  IMAD R10, R23, R16, R13 ;  /* 0x00000010170a7224 */ /* 0x000fc400078e020d */
[C---:B------:R-:W-:Y:S01]  /*0f70*/  IMAD R11, R23.reuse, R18, R17 ;  /* 0x00000012170b7224 */ /* 0x040fe200078e0211 */
[----:B------:R-:W-:Y:S01]  /*0f80*/  IABS R18, R34 ;  /* 0x0000002200127213 */ /* 0x000fe20000000000 */
[C---:B------:R-:W-:Y:S01]  /*0f90*/  IMAD R12, R23.reuse, R20, R19 ;  /* 0x00000014170c7224 */ /* 0x040fe200078e0213 */
[----:B------:R-:W-:Y:S01]  /*0fa0*/  IABS R17, R33 ;  /* 0x0000002100117213 */ /* 0x000fe20000000000 */
[----:B------:R-:W-:Y:S01]  /*0fb0*/  IMAD R13, R23, R22, R21 ;  /* 0x00000016170d7224 */ /* 0x000fe200078e0215 */
[----:B------:R-:W-:Y:S01]  /*0fc0*/  IABS R19, R35 ;  /* 0x0000002300137213 */ /* 0x000fe20000000000 */
[----:B------:R-:W-:Y:S01]  /*0fd0*/  @!P0 IMAD.IADD R9, R9, 0x1, -R23 ;  /* 0x0000000109098824 */ /* 0x000fe200078e0a17 */
[----:B------:R-:W-:Y:S01]  /*0fe0*/  ISETP.GT.U32.AND P0, PT, R23, R12, PT ;  /* 0x0000000c1700720c */ /* 0x000fe20003f04070 */
[----:B------:R-:W-:Y:S01]  /*0ff0*/  IMAD.HI.U32 R14, R6, R18, RZ ;  /* 0x00000012060e7227 */ /* 0x000fe200078e00ff */
[----:B------:R-:W-:-:S03]  /*1000*/  IABS R21, R36 ;  /* 0x0000002400157213 */ /* 0x000fc60000000000 */
[--C-:B------:R-:W-:Y:S01]  /*1010*/  @!P1 IMAD.IADD R7, R7, 0x1, -R23.reuse ;  /* 0x0000000107079824 */ /* 0x100fe200078e0a17 */
[C---:B------:R-:W-:Y:S01]  /*1020*/  ISETP.GT.U32.AND P1, PT, R23.reuse, R10, PT ;  /* 0x0000000a1700720c */ /* 0x040fe20003f24070 */
[----:B------:R-:W-:Y:S01]  /*1030*/  @!P6 IMAD.IADD R8, R8, 0x1, -R23 ;  /* 0x000000010808e824 */ /* 0x000fe200078e0a17 */
[----:B------:R-:W-:Y:S01]  /*1040*/  ISETP.GT.U32.AND P6, PT, R23, R11, PT ;  /* 0x0000000b1700720c */ /* 0x000fe20003fc4070 */
[----:B------:R-:W-:-:S04]  /*1050*/  IMAD.HI.U32 R2, R6, R17, RZ ;  /* 0x0000001106027227 */ /* 0x000fc800078e00ff */
[----:B------:R-:W-:Y:S02]  /*1060*/  IMAD.MOV R14, RZ, RZ, -R14 ;  /* 0x000000ffff0e7224 */ /* 0x000fe400078e0a0e */
[----:B------:R-:W-:Y:S02]  /*1070*/  IMAD.MOV R2, RZ, RZ, -R2 ;  /* 0x000000ffff027224 */ /* 0x000fe400078e0a02 */
[C---:B------:R-:W-:Y:S02]  /*1080*/  IMAD R14, R23.reuse, R14, R18 ;  /* 0x0000000e170e7224 */ /* 0x040fe400078e0212 */
[C---:B------:R-:W-:Y:S02]  /*1090*/  IMAD R2, R23.reuse, R2, R17 ;  /* 0x0000000217027224 */ /* 0x040fe400078e0211 */
[--C-:B------:R-:W-:Y:S01]  /*10a0*/  @!P1 IMAD.IADD R10, R10, 0x1, -R23.reuse ;  /* 0x000000010a0a9824 */ /* 0x100fe200078e0a17 */
[C---:B------:R-:W-:Y:S01]  /*10b0*/  ISETP.GT.U32.AND P1, PT, R23.reuse, R13, PT ;  /* 0x0000000d1700720c */ /* 0x040fe20003f24070 */
[----:B------:R-:W-:Y:S01]  /*10c0*/  @!P0 IMAD.IADD R12, R12, 0x1, -R23 ;  /* 0x000000010c0c8824 */ /* 0x000fe200078e0a17 */
[----:B------:R-:W-:Y:S01]  /*10d0*/  ISETP.GT.U32.AND P0, PT, R23, R14, PT ;  /* 0x0000000e1700720c */ /* 0x000fe20003f04070 */
[----:B------:R-:W-:-:S04]  /*10e0*/  IMAD.HI.U32 R15, R6, R19, RZ ;  /* 0x00000013060f7227 */ /* 0x000fc800078e00ff */
[----:B------:R-:W-:Y:S01]  /*10f0*/  @!P6 IMAD.IADD R11, R11, 0x1, -R23 ;  /* 0x000000010b0be824 */ /* 0x000fe200078e0a17 */
[----:B------:R-:W-:Y:S01]  /*1100*/  ISETP.GT.U32.AND P6, PT, R23, R2, PT ;  /* 0x000000021700720c */ /* 0x000fe20003fc4070 */
[----:B------:R-:W-:-:S04]  /*1110*/  IMAD.HI.U32 R16, R6, R21, RZ ;  /* 0x0000001506107227 */ /* 0x000fc800078e00ff */
[----:B------:R-:W-:Y:S02]  /*1120*/  IMAD.MOV R20, RZ, RZ, -R15 ;  /* 0x000000ffff147224 */ /* 0x000fe400078e0a0f */
[----:B------:R-:W-:Y:S02]  /*1130*/  IMAD.MOV R22, RZ, RZ, -R16 ;  /* 0x000000ffff167224 */ /* 0x000fe400078e0a10 */
[----:B------:R-:W-:Y:S02]  /*1140*/  IMAD R16, R23, R20, R19 ;  /* 0x0000001417107224 */ /* 0x000fe400078e0213 */
[--C-:B------:R-:W-:Y:S02]  /*1150*/  @!P1 IMAD.IADD R13, R13, 0x1, -R23.reuse ;  /* 0x000000010d0d9824 */ /* 0x100fe400078e0a17 */
[--C-:B------:R-:W-:Y:S01]  /*1160*/  @!P0 IMAD.IADD R14, R14, 0x1, -R23.reuse ;  /* 0x000000010e0e8824 */ /* 0x100fe200078e0a17 */
[C---:B------:R-:W-:Y:S01]  /*1170*/  ISETP.GT.U32.AND P1, PT, R23.reuse, R16, PT ;  /* 0x000000101700720c */ /* 0x040fe20003f24070 */
[----:B------:R-:W-:Y:S01]  /*1180*/  @!P6 IMAD.IADD R2, R2, 0x1, -R23 ;  /* 0x000000010202e824 */ /* 0x000fe200078e0a17 */
[C---:B------:R-:W-:Y:S01]  /*1190*/  ISETP.GT.U32.AND P0, PT, R23.reuse, R10, PT ;  /* 0x0000000a1700720c */ /* 0x040fe20003f04070 */
[----:B------:R-:W-:Y:S01]  /*11a0*/  @!P2 IMAD.MOV R7, RZ, RZ, -R7 ;  /* 0x000000ffff07a224 */ /* 0x000fe200078e0a07 */
[C---:B------:R-:W-:Y:S01]  /*11b0*/  ISETP.GT.U32.AND P6, PT, R23.reuse, R9, PT ;  /* 0x000000091700720c */ /* 0x040fe20003fc4070 */
[C---:B------:R-:W-:Y:S01]  /*11c0*/  IMAD R17, R23.reuse, R22, R21 ;  /* 0x0000001617117224 */ /* 0x040fe200078e0215 */
[----:B------:R-:W-:Y:S01]  /*11d0*/  ISETP.GT.U32.AND P2, PT, R23, R13, PT ;  /* 0x0000000d1700720c */ /* 0x000fe20003f44070 */
[----:B------:R-:W-:Y:S01]  /*11e0*/  IMAD.HI.U32 R19, R6, R25, RZ ;  /* 0x0000001906137227 */ /* 0x000fe200078e00ff */
[----:B------:R-:W-:-:S03]  /*11f0*/  IABS R21, R37 ;  /* 0x0000002500157213 */ /* 0x000fc60000000000 */
[----:B------:R-:W-:Y:S02]  /*1200*/  IMAD.MOV R26, RZ, RZ, -R19 ;  /* 0x000000ffff1a7224 */ /* 0x000fe400078e0a13 */
[--C-:B------:R-:W-:Y:S01]  /*1210*/  @!P1 IMAD.IADD R16, R16, 0x1, -R23.reuse ;  /* 0x0000000110109824 */ /* 0x100fe200078e0a17 */
[C---:B------:R-:W-:Y:S01]  /*1220*/  ISETP.GT.U32.AND P1, PT, R23.reuse, R11, PT ;  /* 0x0000000b1700720c */ /* 0x040fe20003f24070 */
[----:B------:R-:W-:Y:S01]  /*1230*/  @!P0 IMAD.IADD R10, R10, 0x1, -R23 ;  /* 0x000000010a0a8824 */ /* 0x000fe200078e0a17 */
[----:B------:R-:W-:Y:S01]  /*1240*/  ISETP.GT.U32.AND P0, PT, R23, R12, PT ;  /* 0x0000000c1700720c */ /* 0x000fe20003f04070 */
[----:B------:R-:W-:-:S04]  /*1250*/  IMAD.HI.U32 R15, R6, R21, RZ ;  /* 0x00000015060f7227 */ /* 0x000fc800078e00ff */
[----:B------:R-:W-:-:S04]  /*1260*/  IMAD.HI.U32 R18, R6, R24, RZ ;  /* 0x0000001806127227 */ /* 0x000fc800078e00ff */
[----:B------:R-:W-:Y:S02]  /*1270*/  IMAD R19, R23, R26, R25 ;  /* 0x0000001a17137224 */ /* 0x000fe400078e0219 */
[----:B------:R-:W-:Y:S01]  /*1280*/  @!P6 IMAD.IADD R9, R9, 0x1, -R23 ;  /* 0x000000010909e824 */ /* 0x000fe200078e0a17 */
[----:B------:R-:W-:Y:S01]  /*1290*/  ISETP.GT.U32.AND P6, PT, R23, R14, PT ;  /* 0x0000000e1700720c */ /* 0x000fe20003fc4070 */
[----:B------:R-:W-:Y:S02]  /*12a0*/  IMAD.MOV R22, RZ, RZ, -R15 ;  /* 0x000000ffff167224 */ /* 0x000fe400078e0a0f */
[----:B------:R-:W-:Y:S02]  /*12b0*/  IMAD.MOV R18, RZ, RZ, -R18 ;  /* 0x000000ffff127224 */ /* 0x000fe400078e0a12 */
[----:B------:R-:W-:-:S04]  /*12c0*/  IMAD.HI.U32 R15, R6, R28, RZ ;  /* 0x0000001c060f7227 */ /* 0x000fc800078e00ff */
[----:B------:R-:W-:Y:S01]  /*12d0*/  @!P2 IMAD.IADD R13, R13, 0x1, -R23 ;  /* 0x000000010d0da824 */ /* 0x000fe200078e0a17 */
[----:B------:R-:W-:Y:S01]  /*12e0*/  ISETP.GT.U32.AND P2, PT, R23, R19, PT ;  /* 0x000000131700720c */ /* 0x000fe20003f44070 */
[----:B------:R-:W-:-:S04]  /*12f0*/  IMAD.HI.U32 R20, R6, R27, RZ ;  /* 0x0000001b06147227 */ /* 0x000fc800078e00ff */
[C---:B------:R-:W-:Y:S01]  /*1300*/  IMAD R6, R23.reuse, R22, R21 ;  /* 0x0000001617067224 */ /* 0x040fe200078e0215 */
[----:B------:R-:W-:Y:S01]  /*1310*/  IADD3 R20, PT, PT, -R20, RZ, RZ ;  /* 0x000000ff14147210 */ /* 0x000fe20007ffe1ff */
[C---:B------:R-:W-:Y:S02]  /*1320*/  IMAD R18, R23.reuse, R18, R24 ;  /* 0x0000001217127224 */ /* 0x040fe400078e0218 */
[----:B------:R-:W-:Y:S02]  /*1330*/  IMAD.MOV R15, RZ, RZ, -R15 ;  /* 0x000000ffff0f7224 */ /* 0x000fe400078e0a0f */
[----:B------:R-:W-:Y:S01]  /*1340*/  @!P3 IMAD.MOV R8, RZ, RZ, -R8 ;  /* 0x000000ffff08b224 */ /* 0x000fe200078e0a08 */
[C---:B------:R-:W-:Y:S01]  /*1350*/  ISETP.GT.U32.AND P3, PT, R23.reuse, R2, PT ;  /* 0x000000021700720c */ /* 0x040fe20003f64070 */
[----:B------:R-:W-:Y:S01]  /*1360*/  @!P5 IMAD.MOV R9, RZ, RZ, -R9 ;  /* 0x000000ffff09d224 */ /* 0x000fe200078e0a09 */
[C---:B------:R-:W-:Y:S01]  /*1370*/  ISETP.GT.U32.AND P5, PT, R23.reuse, R16, PT ;  /* 0x000000101700720c */ /* 0x040fe20003fa4070 */
[----:B------:R-:W-:-:S02]  /*1380*/  IMAD R21, R23, R15, R28 ;  /* 0x0000000f17157224 */ /* 0x000fc400078e021c */
[----:B------:R-:W-:Y:S01]  /*1390*/  @!P4 IMAD.MOV R10, RZ, RZ, -R10 ;  /* 0x000000ffff0ac224 */ /* 0x000fe200078e0a0a */
[----:B------:R-:W-:Y:S01]  /*13a0*/  ISETP.GT.U32.AND P4, PT, R23, R17, PT ;  /* 0x000000111700720c */ /* 0x000fe20003f84070 */
[--C-:B------:R-:W-:Y:S01]  /*13b0*/  @!P1 IMAD.IADD R11, R11, 0x1, -R23.reuse ;  /* 0x000000010b0b9824 */ /* 0x100fe200078e0a17 */
[C---:B------:R-:W-:Y:S01]  /*13c0*/  ISETP.GT.U32.AND P1, PT, R23.reuse, R6, PT ;  /* 0x000000061700720c */ /* 0x040fe20003f24070 */
[--C-:B------:R-:W-:Y:S01]  /*13d0*/  @!P0 IMAD.IADD R12, R12, 0x1, -R23.reuse ;  /* 0x000000010c0c8824 */ /* 0x100fe200078e0a17 */
[C---:B------:R-:W-:Y:S01]  /*13e0*/  ISETP.GT.U32.AND P0, PT, R23.reuse, R18, PT ;  /* 0x000000121700720c */ /* 0x040fe20003f04070 */
[----:B------:R-:W-:Y:S01]  /*13f0*/  @!P6 IMAD.IADD R14, R14, 0x1, -R23 ;  /* 0x000000010e0ee824 */ /* 0x000fe200078e0a17 */
[C---:B------:R-:W-:Y:S01]  /*1400*/  ISETP.GT.U32.AND P6, PT, R23.reuse, R21, PT ;  /* 0x000000151700720c */ /* 0x040fe20003fc4070 */
[----:B------:R-:W-:Y:S02]  /*1410*/  IMAD R20, R23, R20, R27 ;  /* 0x0000001417147224 */ /* 0x000fe400078e021b */
[--C-:B------:R-:W-:Y:S01]  /*1420*/  @!P2 IMAD.IADD R19, R19, 0x1, -R23.reuse ;  /* 0x000000011313a824 */ /* 0x100fe200078e0a17 */
[----:B------:R-:W-:Y:S01]  /*1430*/  ISETP.GE.AND P2, PT, R34, RZ, PT ;  /* 0x000000ff2200720c */ /* 0x000fe20003f46270 */
[--C-:B------:R-:W-:Y:S01]  /*1440*/  @!P3 IMAD.IADD R2, R2, 0x1, -R23.reuse ;  /* 0x000000010202b824 */ /* 0x100fe200078e0a17 */
[----:B------:R-:W-:Y:S01]  /*1450*/  ISETP.GT.U32.AND P3, PT, R23, R20, PT ;  /* 0x000000141700720c */ /* 0x000fe20003f64070 */
[--C-:B------:R-:W-:Y:S01]  /*1460*/  @!P5 IMAD.IADD R16, R16, 0x1, -R23.reuse ;  /* 0x000000011010d824 */ /* 0x100fe200078e0a17 */
[----:B------:R-:W-:Y:S01]  /*1470*/  ISETP.GE.AND P5, PT, R30, RZ, PT ;  /* 0x000000ff1e00720c */ /* 0x000fe20003fa6270 */
[--C-:B------:R-:W-:Y:S01]  /*1480*/  @!P4 IMAD.IADD R17, R17, 0x1, -R23.reuse ;  /* 0x000000011111c824 */ /* 0x100fe200078e0a17 */
[----:B------:R-:W-:Y:S01]  /*1490*/  ISETP.GE.AND P4, PT, R31, RZ, PT ;  /* 0x000000ff1f00720c */ /* 0x000fe20003f86270 */
[--C-:B------:R-:W-:Y:S01]  /*14a0*/  @!P1 IMAD.IADD R6, R6, 0x1, -R23.reuse ;  /* 0x0000000106069824 */ /* 0x100fe200078e0a17 */
[----:B------:R-:W-:Y:S01]  /*14b0*/  ISETP.GE.AND P1, PT, R32, RZ, PT ;  /* 0x000000ff2000720c */ /* 0x000fe20003f26270 */
[--C-:B------:R-:W-:Y:S01]  /*14c0*/  @!P0 IMAD.IADD R18, R18, 0x1, -R23.reuse ;  /* 0x0000000112128824 */ /* 0x100fe200078e0a17 */
[----:B------:R-:W-:Y:S01]  /*14d0*/  ISETP.GE.AND P0, PT, R33, RZ, PT ;  /* 0x000000ff2100720c */ /* 0x000fe20003f06270 */
[----:B------:R-:W-:-:S02]  /*14e0*/  @!P6 IMAD.IADD R21, R21, 0x1, -R23 ;  /* 0x000000011515e824 */ /* 0x000fc400078e0a17 */
[----:B------:R-:W-:Y:S02]  /*14f0*/  @!P2 IMAD.MOV R14, RZ, RZ, -R14 ;  /* 0x000000ffff0ea224 */ /* 0x000fe400078e0a0e */
[----:B------:R-:W-:Y:S01]  /*1500*/  @!P3 IMAD.IADD R20, R20, 0x1, -R23 ;  /* 0x000000011414b824 */ /* 0x000fe200078e0a17 */
[----:B------:R-:W-:Y:S01]  /*1510*/  ISETP.GT.U32.AND P2, PT, R23, R21, PT ;  /* 0x000000151700720c */ /* 0x000fe20003f44070 */
[----:B------:R-:W-:Y:S01]  /*1520*/  IMAD.MOV.U32 R15, RZ, RZ, R2 ;  /* 0x000000ffff0f7224 */ /* 0x000fe200078e0002 */
[----:B------:R-:W-:Y:S01]  /*1530*/  @!P5 IADD3 R11, PT, PT, -R11, RZ, RZ ;  /* 0x000000ff0b0bd210 */ /* 0x000fe20007ffe1ff */
[----:B------:R-:W-:Y:S01]  /*1540*/  @!P4 IMAD.MOV R12, RZ, RZ, -R12 ;  /* 0x000000ffff0cc224 */ /* 0x000fe200078e0a0c */
[C---:B------:R-:W-:Y:S01]  /*1550*/  ISETP.GT.U32.AND P5, PT, R23.reuse, R17, PT ;  /* 0x000000111700720c */ /* 0x040fe20003fa4070 */
[----:B------:R-:W-:Y:S01]  /*1560*/  @!P1 IMAD.MOV R13, RZ, RZ, -R13 ;  /* 0x000000ffff0d9224 */ /* 0x000fe200078e0a0d */
[C---:B------:R-:W-:Y:S01]  /*1570*/  ISETP.GT.U32.AND P4, PT, R23.reuse, R6, PT ;  /* 0x000000061700720c */ /* 0x040fe20003f84070 */
[----:B------:R-:W-:Y:S01]  /*1580*/  @!P0 IMAD.MOV R15, RZ, RZ, -R15 ;  /* 0x000000ffff0f8224 */ /* 0x000fe200078e0a0f */
[C---:B------:R-:W-:Y:S01]  /*1590*/  ISETP.GT.U32.AND P1, PT, R23.reuse, R18, PT ;  /* 0x000000121700720c */ /* 0x040fe20003f24070 */
[----:B------:R-:W-:Y:S01]  /*15a0*/  IMAD R4, R4, UR6, RZ ;  /* 0x0000000604047c24 */ /* 0x000fe2000f8e02ff */
[----:B------:R-:W-:Y:S01]  /*15b0*/  ISETP.GT.U32.AND P0, PT, R23, R19, PT ;  /* 0x000000131700720c */ /* 0x000fe20003f04070 */
[----:B------:R-:W-:Y:S01]  /*15c0*/  IMAD R49, R237, 0xe, RZ ;  /* 0x0000000eed317824 */ /* 0x000fe200078e02ff */
[----:B------:R-:W-:Y:S01]  /*15d0*/  ISETP.GT.U32.AND P6, PT, R23, R20, PT ;  /* 0x000000141700720c */ /* 0x000fe20003fc4070 */
[--C-:B------:R-:W-:Y:S01]  /*15e0*/  @!P2 IMAD.IADD R21, R21, 0x1, -R23.reuse ;  /* 0x000000011515a824 */ /* 0x100fe200078e0a17 */
[----:B------:R-:W-:Y:S01]  /*15f0*/  ISETP.GE.AND P3, PT, R35, RZ, PT ;  /* 0x000000ff2300720c */ /* 0x000fe20003f66270 */
[----:B------:R-:W-:Y:S01]  /*1600*/  IMAD R69, R237, 0x6, RZ ;  /* 0x00000006ed457824 */ /* 0x000fe200078e02ff */
[----:B------:R-:W-:Y:S01]  /*1610*/  ISETP.NE.AND P2, PT, R3, RZ, PT ;  /* 0x000000ff0300720c */ /* 0x000fe20003f45270 */
[--C-:B------:R-:W-:Y:S01]  /*1620*/  @!P5 IMAD.IADD R17, R17, 0x1, -R23.reuse ;  /* 0x000000011111d824 */ /* 0x100fe200078e0a17 */
[----:B------:R-:W-:Y:S01]  /*1630*/  LOP3.LUT R2, RZ, R3, RZ, 0x33, !PT ;  /* 0x00000003ff027212 */ /* 0x000fe200078e33ff */
[--C-:B------:R-:W-:Y:S01]  /*1640*/  @!P4 IMAD.IADD R6, R6, 0x1, -R23.reuse ;  /* 0x000000010606c824 */ /* 0x100fe200078e0a17 */
[----:B------:R-:W0:Y:S01]  /*1650*/  LDC R3, c[0x0][0x3b0] ;  /* 0x0000ec00ff037b82 */ /* 0x000e220000000800 */
[--C-:B------:R-:W-:Y:S01]  /*1660*/  @!P1 IMAD.IADD R18, R18, 0x1, -R23.reuse ;  /* 0x0000000112129824 */ /* 0x100fe200078e0a17 */
[----:B------:R-:W-:Y:S01]  /*1670*/  ISETP.GE.AND P5, PT, R36, RZ, PT ;  /* 0x000000ff2400720c */ /* 0x000fe20003fa6270 */
[--C-:B------:R-:W-:Y:S01]  /*1680*/  @!P0 IMAD.IADD R19, R19, 0x1, -R23.reuse ;  /* 0x0000000113138824 */ /* 0x100fe200078e0a17 */
[----:B------:R-:W-:Y:S01]  /*1690*/  ISETP.GE.AND P4, PT, R37, RZ, PT ;  /* 0x000000ff2500720c */ /* 0x000fe20003f86270 */
[----:B------:R-:W-:Y:S01]  /*16a0*/  @!P6 IMAD.IADD R20, R20, 0x1, -R23 ;  /* 0x000000011414e824 */ /* 0x000fe200078e0a17 */
[----:B------:R-:W-:Y:S01]  /*16b0*/  ISETP.GE.AND P1, PT, R38, RZ, PT ;  /* 0x000000ff2600720c */ /* 0x000fe20003f26270 */
[----:B------:R-:W-:Y:S01]  /*16c0*/  @!P3 IMAD.MOV R16, RZ, RZ, -R16 ;  /* 0x000000ffff10b224 */ /* 0x000fe200078e0a10 */
[----:B------:R-:W1:Y:S01]  /*16d0*/  LDC.64 R22, c[0x0][0x388] ;  /* 0x0000e200ff167b82 */ /* 0x000e620000000a00 */
[----:B------:R-:W-:Y:S01]  /*16e0*/  ISETP.GE.AND P0, PT, R39, RZ, PT ;  /* 0x000000ff2700720c */ /* 0x000fe20003f06270 */
[C---:B------:R-:W-:Y:S01]  /*16f0*/  IMAD R71, R237.reuse, 0x5, RZ ;  /* 0x00000005ed477824 */ /* 0x040fe200078e02ff */
[----:B------:R-:W-:Y:S01]  /*1700*/  ISETP.GE.AND P6, PT, R40, RZ, PT ;  /* 0x000000ff2800720c */ /* 0x000fe20003fc6270 */
[----:B------:R-:W-:Y:S01]  /*1710*/  IMAD.SHL.U32 R73, R237, 0x4, RZ ;  /* 0x00000004ed497824 */ /* 0x000fe200078e00ff */
[----:B------:R-:W-:Y:S01]  /*1720*/  ISETP.GE.AND P3, PT, R29, RZ, PT ;  /* 0x000000ff1d00720c */ /* 0x000fe20003f66270 */
[----:B------:R-:W-:Y:S01]  /*1730*/  IMAD R251, R237, 0x3, RZ ;  /* 0x00000003edfb7824 */ /* 0x000fe200078e02ff */
[C---:B------:R-:W-:Y:S01]  /*1740*/  SEL R7, R2.reuse, R7, !P2 ;  /* 0x0000000702077207 */ /* 0x040fe20005000000 */
[----:B------:R-:W-:Y:S01]  /*1750*/  @!P5 IMAD.MOV R17, RZ, RZ, -R17 ;  /* 0x000000ffff11d224 */ /* 0x000fe200078e0a11 */
        /* <DEDUP_REMOVED lines=11> */
[----:B0-----:R-:W-:Y:S01]  /*1810*/  IMAD R7, R7, R3, RZ ;  /* 0x0000000307077224 */ /* 0x001fe200078e02ff */
[----:B------:R-:W-:Y:S01]  /*1820*/  SEL R15, R2, R15, !P2 ;  /* 0x0000000f020f7207 */ /* 0x000fe20005000000 */
[-C--:B------:R-:W-:Y:S01]  /*1830*/  IMAD R8, R8, R3.reuse, RZ ;  /* 0x0000000308087224 */ /* 0x080fe200078e02ff */
[C---:B------:R-:W-:Y:S01]  /*1840*/  SEL R14, R2.reuse, R14, !P2 ;  /* 0x0000000e020e7207 */ /* 0x040fe20005000000 */
[-C--:B------:R-:W-:Y:S01]  /*1850*/  IMAD R9, R9, R3.reuse, RZ ;  /* 0x0000000309097224 */ /* 0x080fe200078e02ff */
[----:B------:R-:W-:Y:S01]  /*1860*/  SEL R16, R2, R16, !P2 ;  /* 0x0000001002107207 */ /* 0x000fe20005000000 */
[----:B------:R-:W-:Y:S01]  /*1870*/  IMAD R10, R10, R3, RZ ;  /* 0x000000030a0a7224 */ /* 0x000fe200078e02ff */
[C---:B------:R-:W-:Y:S01]  /*1880*/  SEL R17, R2.reuse, R17, !P2 ;  /* 0x0000001102117207 */ /* 0x040fe20005000000 */
[-C--:B------:R-:W-:Y:S01]  /*1890*/  IMAD R11, R11, R3.reuse, RZ ;  /* 0x000000030b0b7224 */ /* 0x080fe200078e02ff */
[----:B------:R-:W-:Y:S01]  /*18a0*/  SEL R6, R2, R6, !P2 ;  /* 0x0000000602067207 */ /* 0x000fe20005000000 */
[-C--:B------:R-:W-:Y:S01]  /*18b0*/  IMAD R12, R12, R3.reuse, RZ ;  /* 0x000000030c0c7224 */ /* 0x080fe200078e02ff */
[C---:B------:R-:W-:Y:S01]  /*18c0*/  SEL R18, R2.reuse, R18, !P2 ;  /* 0x0000001202127207 */ /* 0x040fe20005000000 */
[----:B------:R-:W-:Y:S01]  /*18d0*/  IMAD R13, R13, R3, RZ ;  /* 0x000000030d0d7224 */ /* 0x000fe200078e02ff */
[C---:B------:R-:W-:Y:S01]  /*18e0*/  SEL R19, R2.reuse, R19, !P2 ;  /* 0x0000001302137207 */ /* 0x040fe20005000000 */
[-C--:B------:R-:W-:Y:S01]  /*18f0*/  IMAD R15, R15, R3.reuse, RZ ;  /* 0x000000030f0f7224 */ /* 0x080fe200078e02ff */
[----:B------:R-:W-:Y:S01]  /*1900*/  SEL R20, R2, R20, !P2 ;  /* 0x0000001402147207 */ /* 0x000fe20005000000 */
[----:B------:R-:W-:Y:S01]  /*1910*/  IMAD R14, R14, R3, RZ ;  /* 0x000000030e0e7224 */ /* 0x000fe200078e02ff */
[----:B------:R-:W-:Y:S01]  /*1920*/  SEL R2, R2, R21, !P2 ;  /* 0x0000001502027207 */ /* 0x000fe20005000000 */
[-C--:B------:R-:W-:Y:S01]  /*1930*/  IMAD R16, R16, R3.reuse, RZ ;  /* 0x0000000310107224 */ /* 0x080fe200078e02ff */
[-C--:B-1----:R-:W-:Y:S01]  /*1940*/  LEA R21, P2, R7, R22.reuse, 0x1 ;  /* 0x0000001607157211 */ /* 0x082fe200078408ff */
[-C--:B------:R-:W-:Y:S01]  /*1950*/  IMAD R17, R17, R3.reuse, RZ ;  /* 0x0000000311117224 */ /* 0x080fe200078e02ff */
[-C--:B------:R-:W-:Y:S01]  /*1960*/  LEA R242, P6, R11, R22.reuse, 0x1 ;  /* 0x000000160bf27211 */ /* 0x080fe200078c08ff */
[----:B------:R-:W-:Y:S01]  /*1970*/  IMAD R6, R6, R3, RZ ;  /* 0x0000000306067224 */ /* 0x000fe200078e02ff */
[----:B------:R-:W-:Y:S01]  /*1980*/  LEA.HI.X.SX32 R7, R7, R23, 0x1, P2 ;  /* 0x0000001707077211 */ /* 0x000fe200010f0eff */
[-C--:B------:R-:W-:Y:S01]  /*1990*/  IMAD R18, R18, R3.reuse, RZ ;  /* 0x0000000312127224 */ /* 0x080fe200078e02ff */
[----:B------:R-:W-:Y:S01]  /*19a0*/  STL [R1+0xd8], R21 ;  /* 0x0000d81501007387 */ /* 0x000fe20000100800 */
[----:B------:R-:W-:Y:S01]  /*19b0*/  IMAD R19, R19, R3, RZ ;  /* 0x0000000313137224 */ /* 0x000fe200078e02ff */
[----:B------:R-:W-:Y:S01]  /*19c0*/  LEA.HI.X.SX32 R239, R11, R23, 0x1, P6 ;  /* 0x000000170bef7211 */ /* 0x000fe200030f0eff */
[-C--:B------:R-:W-:Y:S01]  /*19d0*/  IMAD R20, R20, R3.reuse, RZ ;  /* 0x0000000314147224 */ /* 0x080fe200078e02ff */
[-C--:B------:R-:W-:Y:S01]  /*19e0*/  LEA R193, P6, R6, R22.reuse, 0x1 ;  /* 0x0000001606c17211 */ /* 0x080fe200078c08ff */
[----:B------:R-:W-:Y:S01]  /*19f0*/  IMAD R2, R2, R3, RZ ;  /* 0x0000000302027224 */ /* 0x000fe200078e02ff */
[-C--:B------:R-:W-:Y:S01]  /*1a00*/  LEA R3, P1, R8, R22.reuse, 0x1 ;  /* 0x0000001608037211 */ /* 0x080fe200078208ff */
[----:B------:R-:W-:Y:S01]  /*1a10*/  IMAD R11, R237, 0x1e, RZ ;  /* 0x0000001eed0b7824 */ /* 0x000fe200078e02ff */
[-C--:B------:R-:W-:Y:S01]  /*1a20*/  LEA R252, P0, R9, R22.reuse, 0x1 ;  /* 0x0000001609fc7211 */ /* 0x080fe200078008ff */
[----:B------:R-:W-:Y:S01]  /*1a30*/  IMAD R27, R237, 0x1a, RZ ;  /* 0x0000001aed1b7824 */ /* 0x000fe200078e02ff */
[-C--:B------:R-:W-:Y:S01]  /*1a40*/  LEA R248, P4, R10, R22.reuse, 0x1 ;  /* 0x000000160af87211 */ /* 0x080fe200078808ff */
[----:B------:R-:W-:Y:S01]  /*1a50*/  STL [R1+0xcc], R3 ;  /* 0x0000cc0301007387 */ /* 0x000fe20000100800 */
[-C--:B------:R-:W-:Y:S01]  /*1a60*/  LEA.HI.X.SX32 R191, R6, R23.reuse, 0x1, P6 ;  /* 0x0000001706bf7211 */ /* 0x080fe200030f0eff */
[----:B------:R-:W-:Y:S01]  /*1a70*/  IMAD R6, R5, UR6, RZ ;  /* 0x0000000605067c24 */ /* 0x000fe2000f8e02ff */
[-C--:B------:R-:W-:Y:S01]  /*1a80*/  LEA.HI.X.SX32 R249, R9, R23.reuse, 0x1, P0 ;  /* 0x0000001709f97211 */ /* 0x080fe200000f0eff */
[----:B------:R0:W-:Y:S01]  /*1a90*/  STL [R1+0xd0], R7 ;  /* 0x0000d00701007387 */ /* 0x0001e20000100800 */
[----:B------:R-:W-:Y:S01]  /*1aa0*/  LEA.HI.X.SX32 R243, R10, R23, 0x1, P4 ;  /* 0x000000170af37211 */ /* 0x000fe200020f0eff */
[----:B------:R-:W-:Y:S01]  /*1ab0*/  IMAD.WIDE R4, R4, 0x2, RZ ;  /* 0x0000000204047825 */ /* 0x000fe200078e02ff */
[----:B------:R-:W-:-:S02]  /*1ac0*/  LEA R201, P0, R16, R22, 0x1 ;  /* 0x0000001610c97211 */ /* 0x000fc400078008ff */
[-C--:B------:R-:W-:Y:S01]  /*1ad0*/  LEA R197, P4, R17, R22.reuse, 0x1 ;  /* 0x0000001611c57211 */ /* 0x080fe200078808ff */
[----:B------:R-:W-:Y:S01]  /*1ae0*/  IMAD R9, R237, 0x1f, RZ ;  /* 0x0000001fed097824 */ /* 0x000fe200078e02ff */
[-C--:B------:R-:W-:Y:S01]  /*1af0*/  LEA R238, P5, R12, R22.reuse, 0x1 ;  /* 0x000000160cee7211 */ /* 0x080fe200078a08ff */
[--C-:B------:R-:W-:Y:S01]  /*1b00*/  IMAD.WIDE R76, R49, 0x2, R4.reuse ;  /* 0x00000002314c7825 */ /* 0x100fe200078e0204 */
[-C--:B------:R-:W-:Y:S01]  /*1b10*/  LEA R234, P3, R13, R22.reuse, 0x1 ;  /* 0x000000160dea7211 */ /* 0x080fe200078608ff */
[----:B0-----:R-:W0:Y:S01]  /*1b20*/  LDC R7, c[0x0][0x3ac] ;  /* 0x0000eb00ff077b82 */ /* 0x001e220000000800 */
[-C--:B------:R-:W-:Y:S01]  /*1b30*/  LEA.HI.X.SX32 R3, R8, R23.reuse, 0x1, P1 ;  /* 0x0000001708037211 */ /* 0x080fe200008f0eff */
[--C-:B------:R-:W-:Y:S01]  /*1b40*/  IMAD.WIDE R74, R51, 0x2, R4.reuse ;  /* 0x00000002334a7825 */ /* 0x100fe200078e0204 */
[-C--:B------:R-:W-:Y:S02]  /*1b50*/  LEA.HI.X.SX32 R199, R16, R23.reuse, 0x1, P0 ;  /* 0x0000001710c77211 */ /* 0x080fe400000f0eff */
[-C--:B------:R-:W-:Y:S01]  /*1b60*/  LEA.HI.X.SX32 R195, R17, R23.reuse, 0x1, P4 ;  /* 0x0000001711c37211 */ /* 0x080fe200020f0eff */
[----:B------:R-:W-:Y:S01]  /*1b70*/  IMAD.WIDE R16, R9, 0x2, R4 ;  /* 0x0000000209107825 */ /* 0x000fe200078e0204 */
[-C--:B------:R-:W-:Y:S01]  /*1b80*/  LEA.HI.X.SX32 R235, R12, R23.reuse, 0x1, P5 ;  /* 0x000000170ceb7211 */ /* 0x080fe200028f0eff */
[----:B------:R1:W-:Y:S01]  /*1b90*/  STL [R1+0xc8], R3 ;  /* 0x0000c80301007387 */ /* 0x0003e20000100800 */
[-C--:B------:R-:W-:Y:S01]  /*1ba0*/  LEA.HI.X.SX32 R213, R13, R23.reuse, 0x1, P3 ;  /* 0x000000170dd57211 */ /* 0x080fe200018f0eff */
[----:B------:R-:W-:Y:S01]  /*1bb0*/  IMAD R31, R237, 0x19, RZ ;  /* 0x00000019ed1f7824 */ /* 0x000fe200078e02ff */
[-C--:B------:R-:W-:Y:S01]  /*1bc0*/  LEA R211, P2, R15, R22.reuse, 0x1 ;  /* 0x000000160fd37211 */ /* 0x080fe200078408ff */
[----:B------:R-:W-:Y:S01]  /*1bd0*/  STL.64 [R1+0xc0], R16 ;  /* 0x0000c01001007387 */ /* 0x000fe20000100a00 */
[CC--:B------:R-:W-:Y:S01]  /*1be0*/  LEA R207, P1, R14.reuse, R22.reuse, 0x1 ;  /* 0x000000160ecf7211 */ /* 0x0c0fe200078208ff */
[----:B------:R-:W-:Y:S01]  /*1bf0*/  IMAD R35, R237, 0x18, RZ ;  /* 0x00000018ed237824 */ /* 0x000fe200078e02ff */
[-C--:B------:R-:W-:Y:S01]  /*1c00*/  LEA.HI.X.SX32 R209, R15, R23.reuse, 0x1, P2 ;  /* 0x000000170fd17211 */ /* 0x080fe200010f0eff */
[C---:B------:R-:W-:Y:S01]  /*1c10*/  IMAD R15, R237.reuse, 0x1d, RZ ;  /* 0x0000001ded0f7824 */ /* 0x040fe200078e02ff */
[----:B------:R-:W-:Y:S01]  /*1c20*/  LEA.HI.X.SX32 R203, R14, R23, 0x1, P1 ;  /* 0x000000170ecb7211 */ /* 0x000fe200008f0eff */
[C---:B------:R-:W-:Y:S01]  /*1c30*/  IMAD R39, R237.reuse, 0x17, RZ ;  /* 0x00000017ed277824 */ /* 0x040fe200078e02ff */
[-C--:B------:R-:W-:Y:S01]  /*1c40*/  LEA R189, P5, R18, R22.reuse, 0x1 ;  /* 0x0000001612bd7211 */ /* 0x080fe200078a08ff */
[----:B------:R-:W-:Y:S01]  /*1c50*/  IMAD R43, R237, 0x16, RZ ;  /* 0x00000016ed2b7824 */ /* 0x000fe200078e02ff */
[-C--:B------:R-:W-:Y:S01]  /*1c60*/  LEA R187, P3, R19, R22.reuse, 0x1 ;  /* 0x0000001613bb7211 */ /* 0x080fe200078608ff */
[----:B------:R-:W-:Y:S01]  /*1c70*/  IMAD R47, R237, 0x15, RZ ;  /* 0x00000015ed2f7824 */ /* 0x000fe200078e02ff */
[-C--:B------:R-:W-:Y:S01]  /*1c80*/  LEA R183, P2, R20, R22.reuse, 0x1 ;  /* 0x0000001614b77211 */ /* 0x080fe200078408ff */
[----:B0-----:R-:W-:Y:S01]  /*1c90*/  IMAD R184, R184, R7, RZ ;  /* 0x00000007b8b87224 */ /* 0x001fe200078e02ff */
[----:B------:R-:W-:Y:S01]  /*1ca0*/  LEA R181, P1, R2, R22, 0x1 ;  /* 0x0000001602b57211 */ /* 0x000fe200078208ff */
[----:B------:R-:W-:Y:S01]  /*1cb0*/  IMAD.WIDE R6, R6, 0x2, RZ ;  /* 0x0000000206067825 */ /* 0x000fe200078e02ff */
[----:B------:R-:W-:-:S02]  /*1cc0*/  LEA.HI.X.SX32 R188, R18, R23, 0x1, P5 ;  /* 0x0000001712bc7211 */ /* 0x000fc400028f0eff */
[-C--:B------:R-:W-:Y:S01]  /*1cd0*/  LEA.HI.X.SX32 R186, R19, R23.reuse, 0x1, P3 ;  /* 0x0000001713ba7211 */ /* 0x080fe200018f0eff */
[----:B------:R-:W-:Y:S01]  /*1ce0*/  IMAD R19, R237, 0x1c, RZ ;  /* 0x0000001ced137824 */ /* 0x000fe200078e02ff */
[-C--:B------:R-:W-:Y:S01]  /*1cf0*/  LEA.HI.X.SX32 R182, R20, R23.reuse, 0x1, P2 ;  /* 0x0000001714b67211 */ /* 0x080fe200010f0eff */
[--C-:B------:R-:W-:Y:S01]  /*1d00*/  IMAD.WIDE R12, R9, 0x2, R6.reuse ;  /* 0x00000002090c7825 */ /* 0x100fe200078e0206 */
[----:B------:R-:W-:Y:S02]  /*1d10*/  LEA.HI.X.SX32 R180, R2, R23, 0x1, P1 ;  /* 0x0000001702b47211 */ /* 0x000fe400008f0eff */
[----:B-1----:R-:W-:Y:S01]  /*1d20*/  MOV R3, UR11 ;  /* 0x0000000b00037c02 */ /* 0x002fe20008000f00 */
[--C-:B------:R-:W-:Y:S01]  /*1d30*/  IMAD.WIDE R48, R49, 0x2, R6.reuse ;  /* 0x0000000231307825 */ /* 0x100fe200078e0206 */
[----:B------:R-:W-:Y:S03]  /*1d40*/  STL.64 [R1+0xb8], R12 ;  /* 0x0000b80c01007387 */ /* 0x000fe60000100a00 */
[----:B------:R-:W-:Y:S01]  /*1d50*/  IMAD.WIDE R50, R51, 0x2, R6 ;  /* 0x0000000233327825 */ /* 0x000fe200078e0206 */
[----:B------:R-:W-:Y:S03]  /*1d60*/  STL.64 [R1+0xb0], R76 ;  /* 0x0000b04c01007387 */ /* 0x000fe60000100a00 */
[C---:B------:R-:W-:Y:S01]  /*1d70*/  IMAD R23, R237.reuse, 0x1b, RZ ;  /* 0x0000001bed177824 */ /* 0x040fe200078e02ff */
[----:B------:R0:W-:Y:S01]  /*1d80*/  STL.64 [R1+0xa8], R48 ;  /* 0x0000a83001007387 */ /* 0x0001e20000100a00 */
[----:B------:R-:W-:-:S02]  /*1d90*/  IMAD R151, R237, 0x14, RZ ;  /* 0x00000014ed977824 */ /* 0x000fc400078e02ff */
[C---:B------:R-:W-:Y:S01]  /*1da0*/  IMAD R155, R237.reuse, 0x13, RZ ;  /* 0x00000013ed9b7824 */ /* 0x040fe200078e02ff */
[----:B------:R-:W-:Y:S01]  /*1db0*/  STL.64 [R1+0xa0], R74 ;  /* 0x0000a04a01007387 */ /* 0x000fe20000100a00 */
[C---:B------:R-:W-:Y:S02]  /*1dc0*/  IMAD R159, R237.reuse, 0x12, RZ ;  /* 0x00000012ed9f7824 */ /* 0x040fe400078e02ff */
[C---:B------:R-:W-:Y:S01]  /*1dd0*/  IMAD R167, R237.reuse, 0x11, RZ ;  /* 0x00000011eda77824 */ /* 0x040fe200078e02ff */
[----:B------:R1:W-:Y:S01]  /*1de0*/  STL.64 [R1+0x98], R50 ;  /* 0x0000983201007387 */ /* 0x0003e20000100a00 */
[C---:B------:R-:W-:Y:S02]  /*1df0*/  IMAD.SHL.U32 R171, R237.reuse, 0x10, RZ ;  /* 0x00000010edab7824 */ /* 0x040fe400078e00ff */
[----:B------:R-:W-:Y:S02]  /*1e00*/  IMAD R179, R237, 0xf, RZ ;  /* 0x0000000fedb37824 */ /* 0x000fe400078e02ff */
[----:B0-----:R-:W-:-:S04]  /*1e10*/  IMAD.WIDE R48, R57, 0x2, R4 ;  /* 0x0000000239307825 */ /* 0x001fc800078e0204 */
[----:B------:R-:W-:Y:S01]  /*1e20*/  IMAD.WIDE R56, R57, 0x2, R6 ;  /* 0x0000000239387825 */ /* 0x000fe200078e0206 */
[----:B------:R0:W-:Y:S03]  /*1e30*/  STL.64 [R1+0x90], R48 ;  /* 0x0000903001007387 */ /* 0x0001e60000100a00 */
[--C-:B-1----:R-:W-:Y:S01]  /*1e40*/  IMAD.WIDE R50, R59, 0x2, R4.reuse ;  /* 0x000000023b327825 */ /* 0x102fe200078e0204 */
[----:B------:R1:W-:Y:S03]  /*1e50*/  STL.64 [R1+0x88], R56 ;  /* 0x0000883801007387 */ /* 0x0003e60000100a00 */
[----:B------:R-:W-:Y:S01]  /*1e60*/  IMAD.SHL.U32 R245, R237, 0x2, RZ ;  /* 0x00000002edf57824 */ /* 0x000fe200078e00ff */
[----:B------:R2:W-:Y:S01]  /*1e70*/  STL.64 [R1+0x80], R50 ;  /* 0x0000803201007387 */ /* 0x0005e20000100a00 */
[----:B------:R-:W-:-:S04]  /*1e80*/  IMAD.WIDE R8, R11, 0x2, R4 ;  /* 0x000000020b087825 */ /* 0x000fc800078e0204 */
[----:B0-----:R-:W-:-:S04]  /*1e90*/  IMAD.WIDE R48, R59, 0x2, R6 ;  /* 0x000000023b307825 */ /* 0x001fc800078e0206 */
[C---:B-1----:R-:W-:Y:S01]  /*1ea0*/  IMAD.WIDE R56, R61.reuse, 0x2, R4 ;  /* 0x000000023d387825 */ /* 0x042fe200078e0204 */
[----:B------:R0:W-:Y:S03]  /*1eb0*/  STL.64 [R1+0x78], R48 ;  /* 0x0000783001007387 */ /* 0x0001e60000100a00 */
[----:B--2---:R-:W-:Y:S01]  /*1ec0*/  IMAD.WIDE R50, R61, 0x2, R6 ;  /* 0x000000023d327825 */ /* 0x004fe200078e0206 */
[----:B------:R1:W-:Y:S03]  /*1ed0*/  STL.64 [R1+0x70], R56 ;  /* 0x0000703801007387 */ /* 0x0003e60000100a00 */
[--C-:B------:R-:W-:Y:S01]  /*1ee0*/  IMAD.WIDE R12, R15, 0x2, R4.reuse ;  /* 0x000000020f0c7825 */ /* 0x100fe200078e0204 */
[----:B------:R2:W-:Y:S03]  /*1ef0*/  STL.64 [R1+0x68], R50 ;  /* 0x0000683201007387 */ /* 0x0005e60000100a00 */
[----:B------:R-:W-:-:S04]  /*1f00*/  IMAD.WIDE R16, R19, 0x2, R4 ;  /* 0x0000000213107825 */ /* 0x000fc800078e0204 */
[----:B0-----:R-:W-:-:S04]  /*1f10*/  IMAD.WIDE R48, R63, 0x2, R4 ;  /* 0x000000023f307825 */ /* 0x001fc800078e0204 */
[----:B-1----:R-:W-:Y:S01]  /*1f20*/  IMAD.WIDE R56, R63, 0x2, R6 ;  /* 0x000000023f387825 */ /* 0x002fe200078e0206 */
[----:B------:R0:W-:Y:S03]  /*1f30*/  STL.64 [R1+0x60], R48 ;  /* 0x0000603001007387 */ /* 0x0001e60000100a00 */
[--C-:B--2---:R-:W-:Y:S01]  /*1f40*/  IMAD.WIDE R50, R65, 0x2, R4.reuse ;  /* 0x0000000241327825 */ /* 0x104fe200078e0204 */
[----:B------:R1:W-:Y:S03]  /*1f50*/  STL.64 [R1+0x58], R56 ;  /* 0x0000583801007387 */ /* 0x0003e60000100a00 */
[--C-:B------:R-:W-:Y:S01]  /*1f60*/  IMAD.WIDE R20, R23, 0x2, R4.reuse ;  /* 0x0000000217147825 */ /* 0x100fe200078e0204 */
[----:B------:R2:W-:Y:S03]  /*1f70*/  STL.64 [R1+0x50], R50 ;  /* 0x0000503201007387 */ /* 0x0005e60000100a00 */
        /* <DEDUP_REMOVED lines=26> */
[--C-:B------:R-:W-:Y:S01]  /*2120*/  IMAD.WIDE R152, R155, 0x2, R4.reuse ;  /* 0x000000029b987825 */ /* 0x100fe200078e0204 */
[----:B------:R1:W-:Y:S03]  /*2130*/  STL.64 [R1], R48 ;  /* 0x0000003001007387 */ /* 0x0003e60000100a00 */
[----:B------:R-:W-:-:S04]  /*2140*/  IMAD.WIDE R156, R159, 0x2, R4 ;  /* 0x000000029f9c7825 */ /* 0x000fc800078e0204 */
[----:B------:R-:W-:-:S04]  /*2150*/  IMAD.WIDE R164, R167, 0x2, R4 ;  /* 0x00000002a7a47825 */ /* 0x000fc800078e0204 */
[----:B------:R-:W-:-:S04]  /*2160*/  IMAD.WIDE R168, R171, 0x2, R4 ;  /* 0x00000002aba87825 */ /* 0x000fc800078e0204 */
[----:B------:R-:W-:-:S04]  /*2170*/  IMAD.WIDE R176, R179, 0x2, R4 ;  /* 0x00000002b3b07825 */ /* 0x000fc800078e0204 */
[----:B------:R-:W-:-:S04]  /*2180*/  IMAD.WIDE R246, R245, 0x2, R4 ;  /* 0x00000002f5f67825 */ /* 0x000fc800078e0204 */
[----:B------:R-:W-:-:S04]  /*2190*/  IMAD.WIDE R240, R237, 0x2, R4 ;  /* 0x00000002edf07825 */ /* 0x000fc800078e0204 */
[----:B----4-:R-:W-:Y:S02]  /*21a0*/  IMAD.U32 R0, RZ, RZ, UR7 ;  /* 0x00000007ff007e24 */ /* 0x010fe4000f8e00ff */
[----:B------:R-:W-:Y:S02]  /*21b0*/  IMAD.U32 R2, RZ, RZ, UR10 ;  /* 0x0000000aff027e24 */ /* 0x000fe4000f8e00ff */
[----:B------:R-:W-:-:S04]  /*21c0*/  IMAD.WIDE R10, R11, 0x2, R6 ;  /* 0x000000020b0a7825 */ /* 0x000fc800078e0206 */
        /* <DEDUP_REMOVED lines=17> */
[----:B-1----:R-:W-:-:S07]  /*22e0*/  IMAD.WIDE R236, R237, 0x2, R6 ;  /* 0x00000002edec7825 */ /* 0x002fce00078e0206 */
.L_x_1:
[----:B------:R-:W2:Y:S01]  /*22f0*/  LDL.64 R82, [R1] ;  /* 0x0000000001527983 */ /* 0x000ea20000100a00 */
[----:B------:R-:W-:Y:S02]  /*2300*/  ISETP.GT.AND P2, PT, R0, RZ, PT ;  /* 0x000000ff0000720c */ /* 0x000fe40003f44270 */
[-C--:B------:R-:W-:Y:S01]  /*2310*/  IADD3 R50, P1, PT, R6, R2.reuse, RZ ;  /* 0x0000000206327210 */ /* 0x080fe20007f3e0ff */
[----:B------:R-:W3:Y:S01]  /*2320*/  LDL.64 R160, [R1+0x8] ;  /* 0x0000080001a07983 */ /* 0x000ee20000100a00 */
[----:B------:R-:W-:Y:S02]  /*2330*/  IADD3 R48, P0, PT, R4, R2, RZ ;  /* 0x0000000204307210 */ /* 0x000fe40007f1e0ff */
[----:B------:R-:W-:Y:S01]  /*2340*/  PRMT R190, RZ, 0x7610, R190 ;  /* 0x00007610ffbe7816 */ /* 0x000fe200000000be */
[--C-:B------:R-:W-:Y:S01]  /*2350*/  IMAD.X R51, R7, 0x1, R3.reuse, P1 ;  /* 0x0000000107337824 */ /* 0x100fe200008e0603 */
[----:B------:R-:W-:Y:S01]  /*2360*/  PRMT R192, RZ, 0x7610, R192 ;  /* 0x00007610ffc07816 */ /* 0x000fe200000000c0 */
[----:B------:R-:W-:Y:S01]  /*2370*/  IMAD.X R49, R5, 0x1, R3, P0 ;  /* 0x0000000105317824 */ /* 0x000fe200000e0603 */
[----:B------:R-:W-:Y:S01]  /*2380*/  ISETP.GT.AND P3, PT, R0, 0x1, PT ;  /* 0x000000010000780c */ /* 0x000fe20003f64270 */
[----:B------:R-:W4:Y:S04]  /*2390*/  LDL.64 R80, [R1+0x10] ;  /* 0x0000100001507983 */ /* 0x000f280000100a00 */
[----:B------:R0:W5:Y:S04]  /*23a0*/  @P2 LDG.E.U16 R190, desc[UR8][R50.64] ;  /* 0x0000000832be2981 */ /* 0x000168000c1e1500 */
[----:B------:R1:W3:Y:S01]  /*23b0*/  @P2 LDG.E.U16 R192, desc[UR8][R48.64] ;  /* 0x0000000830c02981 */ /* 0x0002e2000c1e1500 */
[----:B------:R-:W-:-:S03]  /*23c0*/  PRMT R205, RZ, 0x7610, R205 ;  /* 0x00007610ffcd7816 */ /* 0x000fc600000000cd */
[----:B------:R-:W3:Y:S01]  /*23d0*/  LDL.64 R86, [R1+0x18] ;  /* 0x0000180001567983 */ /* 0x000ee20000100a00 */
[----:B0-----:R-:W-:-:S03]  /*23e0*/  IADD3 R50, P1, PT, R236, R2, RZ ;  /* 0x00000002ec327210 */ /* 0x001fc60007f3e0ff */
[----:B------:R-:W3:Y:S01]  /*23f0*/  LDL.64 R78, [R1+0x20] ;  /* 0x00002000014e7983 */ /* 0x000ee20000100a00 */
[-C--:B-1----:R-:W-:Y:S01]  /*2400*/  IADD3 R48, P0, PT, R240, R2.reuse, RZ ;  /* 0x00000002f0307210 */ /* 0x082fe20007f1e0ff */
[--C-:B------:R-:W-:Y:S01]  /*2410*/  IMAD.X R51, R237, 0x1, R3.reuse, P1 ;  /* 0x00000001ed337824 */ /* 0x100fe200008e0603 */
[----:B------:R-:W-:Y:S01]  /*2420*/  ISETP.GT.AND P2, PT, R0, 0x2, PT ;  /* 0x000000020000780c */ /* 0x000fe20003f44270 */
[----:B------:R-:W3:Y:S01]  /*2430*/  LDL.64 R84, [R1+0x28] ;  /* 0x0000280001547983 */ /* 0x000ee20000100a00 */
[----:B------:R-:W-:Y:S01]  /*2440*/  PRMT R206, RZ, 0x7610, R206 ;  /* 0x00007610ffce7816 */ /* 0x000fe200000000ce */
[--C-:B------:R-:W-:Y:S01]  /*2450*/  IMAD.X R49, R241, 0x1, R3.reuse, P0 ;  /* 0x00000001f1317824 */ /* 0x100fe200000e0603 */
[----:B------:R-:W-:Y:S01]  /*2460*/  IADD3 R58, P1, PT, R244, R2, RZ ;  /* 0x00000002f43a7210 */ /* 0x000fe20007f3e0ff */
[----:B------:R0:W3:Y:S04]  /*2470*/  @P3 LDG.E.U16 R205, desc[UR8][R50.64] ;  /* 0x0000000832cd3981 */ /* 0x0000e8000c1e1500 */
[----:B------:R1:W3:Y:S01]  /*2480*/  @P3 LDG.E.U16 R206, desc[UR8][R48.64] ;  /* 0x0000000830ce3981 */ /* 0x0002e2000c1e1500 */
[----:B------:R-:W-:-:S03]  /*2490*/  IMAD.X R59, R245, 0x1, R3, P1 ;  /* 0x00000001f53b7824 */ /* 0x000fc600008e0603 */
[----:B------:R-:W4:Y:S01]  /*24a0*/  LDL.64 R66, [R1+0x30] ;  /* 0x0000300001427983 */ /* 0x000f220000100a00 */
[----:B0-----:R-:W-:-:S03]  /*24b0*/  PRMT R50, RZ, 0x7610, R50 ;  /* 0x00007610ff327816 */ /* 0x001fc60000000032 */
[----:B------:R0:W-:Y:S01]  /*24c0*/  STL.64 [R1+0xf0], R52 ;  /* 0x0000f03401007387 */ /* 0x0001e20000100a00 */
[----:B-1----:R-:W-:-:S03]  /*24d0*/  IADD3 R48, P0, PT, R246, R2, RZ ;  /* 0x00000002f6307210 */ /* 0x002fc60007f1e0ff */
[----:B------:R2:W5:Y:S02]  /*24e0*/  @P2 LDG.E.U16 R50, desc[UR8][R58.64] ;  /* 0x000000083a322981 */ /* 0x000564000c1e1500 */
[----:B------:R-:W-:Y:S02]  /*24f0*/  IMAD.X R49, R247, 0x1, R3, P0 ;  /* 0x00000001f7317824 */ /* 0x000fe400000e0603 */
[----:B------:R1:W-:Y:S04]  /*2500*/  STL.64 [R1+0xe8], R54 ;  /* 0x0000e83601007387 */ /* 0x0003e80000100a00 */
[----:B0-----:R-:W5:Y:S04]  /*2510*/  LDL.64 R52, [R1+0x48] ;  /* 0x0000480001347983 */ /* 0x001f680000100a00 */
[----:B-1----:R-:W5:Y:S01]  /*2520*/  LDL.64 R54, [R1+0x40] ;  /* 0x0000400001367983 */ /* 0x002f620000100a00 */
[----:B--2---:R-:W-:-:S05]  /*2530*/  IADD3 R58, P0, PT, R82, R2, RZ ;  /* 0x00000002523a7210 */ /* 0x004fca0007f1e0ff */
[----:B------:R-:W-:Y:S02]  /*2540*/  IMAD.X R59, R83, 0x1, R3, P0 ;  /* 0x00000001533b7824 */ /* 0x000fe400000e0603 */
[----:B------:R-:W2:Y:S01]  /*2550*/  LDL.64 R82, [R1+0x38] ;  /* 0x0000380001527983 */ /* 0x000ea20000100a00 */
[----:B------:R-:W-:Y:S02]  /*2560*/  ISETP.GT.AND P3, PT, R0, 0x3, PT ;  /* 0x000000030000780c */ /* 0x000fe40003f64270 */
[----:B------:R-:W-:Y:S02]  /*2570*/  PRMT R57, RZ, 0x7610, R57 ;  /* 0x00007610ff397816 */ /* 0x000fe40000000039 */
[----:B------:R-:W-:-:S04]  /*2580*/  IADD3 R60, P1, PT, R250, R2, RZ ;  /* 0x00000002fa3c7210 */ /* 0x000fc80007f3e0ff */
[----:B------:R0:W2:Y:S01]  /*2590*/  @P2 LDG.E.U16 R57, desc[UR8][R48.64] ;  /* 0x0000000830392981 */ /* 0x0000a2000c1e1500 */
[----:B------:R-:W-:Y:S01]  /*25a0*/  IMAD.X R61, R251, 0x1, R3, P1 ;  /* 0x00000001fb3d7824 */ /* 0x000fe200008e0603 */
[----:B------:R-:W-:Y:S02]  /*25b0*/  ISETP.GT.AND P2, PT, R0, 0x4, PT ;  /* 0x000000040000780c */ /* 0x000fe40003f44270 */
[----:B0-----:R-:W-:Y:S02]  /*25c0*/  PRMT R49, RZ, 0x7610, R49 ;  /* 0x00007610ff317816 */ /* 0x001fe40000000031 */
[----:B------:R-:W-:-:S04]  /*25d0*/  PRMT R65, RZ, 0x7610, R65 ;  /* 0x00007610ff417816 */ /* 0x000fc80000000041 */
[----:B------:R3:W2:Y:S01]  /*25e0*/  @P3 LDG.E.U16 R49, desc[UR8][R60.64] ;  /* 0x000000083c313981 */ /* 0x0006a2000c1e1500 */
[----:B------:R-:W-:-:S03]  /*25f0*/  PRMT R76, RZ, 0x7610, R76 ;  /* 0x00007610ff4c7816 */ /* 0x000fc6000000004c */
[----:B------:R4:W2:Y:S01]  /*2600*/  @P3 LDG.E.U16 R65, desc[UR8][R58.64] ;  /* 0x000000083a413981 */ /* 0x0008a2000c1e1500 */
[----:B---3--:R-:W-:Y:S02]  /*2610*/  IADD3 R60, P1, PT, R160, R2, RZ ;  /* 0x00000002a03c7210 */ /* 0x008fe40007f3e0ff */
[----:B------:R-:W-:-:S03]  /*2620*/  ISETP.GT.AND P3, PT, R0, 0x5, PT ;  /* 0x000000050000780c */ /* 0x000fc60003f64270 */
[----:B------:R-:W-:Y:S01]  /*2630*/  IMAD.X R61, R161, 0x1, R3, P1 ;  /* 0x00000001a13d7824 */ /* 0x000fe200008e0603 */
[----:B----4-:R-:W-:Y:S01]  /*2640*/  IADD3 R58, P0, PT, R80, R2, RZ ;  /* 0x00000002503a7210 */ /* 0x010fe20007f1e0ff */
[----:B------:R-:W3:Y:S01]  /*2650*/  LDL.64 R160, [R1+0x78] ;  /* 0x0000780001a07983 */ /* 0x000ee20000100a00 */
[----:B------:R-:W-:-:S03]  /*2660*/  PRMT R51, RZ, 0x7610, R51 ;  /* 0x00007610ff337816 */ /* 0x000fc60000000033 */
[----:B------:R0:W4:Y:S01]  /*2670*/  @P2 LDG.E.U16 R76, desc[UR8][R60.64] ;  /* 0x000000083c4c2981 */ /* 0x000122000c1e1500 */
[----:B------:R-:W-:Y:S01]  /*2680*/  IMAD.X R59, R81, 0x1, R3, P0 ;  /* 0x00000001513b7824 */ /* 0x000fe200000e0603 */
[----:B------:R-:W-:Y:S02]  /*2690*/  PRMT R75, RZ, 0x7610, R75 ;  /* 0x00007610ff4b7816 */ /* 0x000fe4000000004b */
[----:B------:R-:W-:Y:S01]  /*26a0*/  PRMT R74, RZ, 0x7610, R74 ;  /* 0x00007610ff4a7816 */ /* 0x000fe2000000004a */
[----:B------:R-:W3:Y:S04]  /*26b0*/  LDL.64 R80, [R1+0x50] ;  /* 0x0000500001507983 */ /* 0x000ee80000100a00 */
[----:B------:R1:W4:Y:S01]  /*26c0*/  @P2 LDG.E.U16 R51, desc[UR8][R58.64] ;  /* 0x000000083a332981 */ /* 0x000322000c1e1500 */
[----:B0-----:R-:W-:-:S02]  /*26d0*/  IADD3 R60, P1, PT, R86, R2, RZ ;  /* 0x00000002563c7210 */ /* 0x001fc40007f3e0ff */
[----:B------:R-:W-:-:S03]  /*26e0*/  ISETP.GT.AND P2, PT, R0, 0x6, PT ;  /* 0x000000060000780c */ /* 0x000fc60003f44270 */
[----:B------:R-:W-:Y:S01]  /*26f0*/  IMAD.X R61, R87, 0x1, R3, P1 ;  /* 0x00000001573d7824 */ /* 0x000fe200008e0603 */
[----:B------:R-:W-:Y:S01]  /*2700*/  PRMT R69, RZ, 0x7610, R69 ;  /* 0x00007610ff457816 */ /* 0x000fe20000000045 */
[----:B------:R-:W4:Y:S01]  /*2710*/  LDL.64 R86, [R1+0x80] ;  /* 0x0000800001567983 */ /* 0x000f220000100a00 */
[----:B-1----:R-:W-:-:S03]  /*2720*/  IADD3 R58, P0, PT, R78, R2, RZ ;  /* 0x000000024e3a7210 */ /* 0x002fc60007f1e0ff */
[----:B------:R0:W4:Y:S02]  /*2730*/  @P3 LDG.E.U16 R75, desc[UR8][R60.64] ;  /* 0x000000083c4b3981 */ /* 0x000124000c1e1500 */
[----:B------:R-:W-:Y:S01]  /*2740*/  IMAD.X R59, R79, 0x1, R3, P0 ;  /* 0x000000014f3b7824 */ /* 0x000fe200000e0603 */
[----:B------:R-:W-:Y:S01]  /*2750*/  PRMT R63, RZ, 0x7610, R63 ;  /* 0x00007610ff3f7816 */ /* 0x000fe2000000003f */
[----:B------:R-:W4:Y:S04]  /*2760*/  LDL.64 R78, [R1+0x58] ;  /* 0x00005800014e7983 */ /* 0x000f280000100a00 */
[----:B------:R1:W4:Y:S01]  /*2770*/  @P3 LDG.E.U16 R74, desc[UR8][R58.64] ;  /* 0x000000083a4a3981 */ /* 0x000322000c1e1500 */
[----:B0-----:R-:W-:Y:S02]  /*2780*/  IADD3 R60, P1, PT, R84, R2, RZ ;  /* 0x00000002543c7210 */ /* 0x001fe40007f3e0ff */
[----:B------:R-:W-:-:S03]  /*2790*/  ISETP.GT.AND P3, PT, R0, 0x7, PT ;  /* 0x000000070000780c */ /* 0x000fc60003f64270 */
[----:B------:R-:W-:Y:S01]  /*27a0*/  IMAD.X R61, R85, 0x1, R3, P1 ;  /* 0x00000001553d7824 */ /* 0x000fe200008e0603 */
[----:B------:R-:W-:Y:S01]  /*27b0*/  PRMT R68, RZ, 0x7610, R68 ;  /* 0x00007610ff447816 */ /* 0x000fe20000000044 */
[----:B------:R-:W4:Y:S04]  /*27c0*/  LDL.64 R84, [R1+0x88] ;  /* 0x0000880001547983 */ /* 0x000f280000100a00 */
[----:B------:R-:W4:Y:S01]  /*27d0*/  @P2 LDG.E.U16 R69, desc[UR8][R60.64] ;  /* 0x000000083c452981 */ /* 0x000f22000c1e1500 */
[----:B-1----:R-:W-:-:S05]  /*27e0*/  IADD3 R58, P0, PT, R66, R2, RZ ;  /* 0x00000002423a7210 */ /* 0x002fca0007f1e0ff */
[----:B------:R-:W-:Y:S02]  /*27f0*/  IMAD.X R59, R67, 0x1, R3, P0 ;  /* 0x00000001433b7824 */ /* 0x000fe400000e0603 */
[----:B------:R-:W4:Y:S04]  /*2800*/  LDL.64 R66, [R1+0x60] ;  /* 0x0000600001427983 */ /* 0x000f280000100a00 */
[----:B------:R5:W4:Y:S02]  /*2810*/  @P2 LDG.E.U16 R68, desc[UR8][R58.64] ;  /* 0x000000083a442981 */ /* 0x000b24000c1e1500 */
[----:B-----5:R-:W-:-:S05]  /*2820*/  IADD3 R58, P0, PT, R54, R2, RZ ;  /* 0x00000002363a7210 */ /* 0x020fca0007f1e0ff */
[----:B------:R-:W-:Y:S02]  /*2830*/  IMAD.X R59, R55, 0x1, R3, P0 ;  /* 0x00000001373b7824 */ /* 0x000fe400000e0603 */
[----:B------:R-:W5:Y:S01]  /*2840*/  LDL.64 R54, [R1+0x68] ;  /* 0x0000680001367983 */ /* 0x000f620000100a00 */
[----:B--2---:R-:W-:-:S05]  /*2850*/  IADD3 R60, P1, PT, R82, R2, RZ ;  /* 0x00000002523c7210 */ /* 0x004fca0007f3e0ff */
[----:B------:R-:W-:Y:S01]  /*2860*/  IMAD.X R61, R83, 0x1, R3, P1 ;  /* 0x00000001533d7824 */ /* 0x000fe200008e0603 */
[----:B------:R-:W-:Y:S01]  /*2870*/  PRMT R62, RZ, 0x7610, R62 ;  /* 0x00007610ff3e7816 */ /* 0x000fe2000000003e */
[----:B------:R-:W2:Y:S04]  /*2880*/  LDL.64 R82, [R1+0x90] ;  /* 0x0000900001527983 */ /* 0x000ea80000100a00 */
[----:B------:R0:W2:Y:S01]  /*2890*/  @P3 LDG.E.U16 R63, desc[UR8][R60.64] ;  /* 0x000000083c3f3981 */ /* 0x0000a2000c1e1500 */
[----:B------:R-:W-:-:S03]  /*28a0*/  ISETP.GT.AND P2, PT, R0, 0x8, PT ;  /* 0x000000080000780c */ /* 0x000fc60003f44270 */
[----:B------:R3:W2:Y:S01]  /*28b0*/  @P3 LDG.E.U16 R62, desc[UR8][R58.64] ;  /* 0x000000083a3e3981 */ /* 0x0006a2000c1e1500 */
[----:B0-----:R-:W-:-:S04]  /*28c0*/  IADD3 R60, P1, PT, R52, R2, RZ ;  /* 0x00000002343c7210 */ /* 0x001fc80007f3e0ff */
[----:B------:R-:W-:Y:S02]  /*28d0*/  IADD3.X R61, PT, PT, R53, R3, RZ, P1, !PT ;  /* 0x00000003353d7210 */ /* 0x000fe40000ffe4ff */
[----:B------:R-:W2:Y:S01]  /*28e0*/  LDL.64 R52, [R1+0x70] ;  /* 0x0000700001347983 */ /* 0x000ea20000100a00 */
[----:B------:R-:W-:Y:S02]  /*28f0*/  PRMT R194, RZ, 0x7610, R194 ;  /* 0x00007610ffc27816 */ /* 0x000fe400000000c2 */
[----:B------:R-:W-:-:S04]  /*2900*/  PRMT R196, RZ, 0x7610, R196 ;  /* 0x00007610ffc47816 */ /* 0x000fc800000000c4 */
[----:B------:R4:W2:Y:S01]  /*2910*/  @P2 LDG.E.U16 R194, desc[UR8][R60.64] ;  /* 0x000000083cc22981 */ /* 0x0008a2000c1e1500 */
[----:B------:R-:W-:Y:S02]  /*2920*/  ISETP.GT.AND P3, PT, R0, 0x9, PT ;  /* 0x000000090000780c */ /* 0x000fe40003f64270 */
[----:B---3--:R-:W-:-:S05]  /*2930*/  IADD3 R58, P0, PT, R80, R2, RZ ;  /* 0x00000002503a7210 */ /* 0x008fca0007f1e0ff */
[----:B------:R-:W-:Y:S01]  /*2940*/  IMAD.X R59, R81, 0x1, R3, P0 ;  /* 0x00000001513b7824 */ /* 0x000fe200000e0603 */
[----:B------:R-:W-:Y:S01]  /*2950*/  PRMT R208, RZ, 0x7610, R208 ;  /* 0x00007610ffd07816 */ /* 0x000fe200000000d0 */
[----:B------:R-:W3:Y:S04]  /*2960*/  LDL.64 R80, [R1+0x98] ;  /* 0x0000980001507983 */ /* 0x000ee80000100a00 */
[----:B------:R0:W3:Y:S01]  /*2970*/  @P2 LDG.E.U16 R196, desc[UR8][R58.64] ;  /* 0x000000083ac42981 */ /* 0x0000e2000c1e1500 */
[----:B----4-:R-:W-:-:S05]  /*2980*/  IADD3 R60, P1, PT, R78, R2, RZ ;  /* 0x000000024e3c7210 */ /* 0x010fca0007f3e0ff */
[----:B------:R-:W-:Y:S02]  /*2990*/  IMAD.X R61, R79, 0x1, R3, P1 ;  /* 0x000000014f3d7824 */ /* 0x000fe400008e0603 */
[----:B------:R-:W4:Y:S04]  /*29a0*/  LDL.64 R78, [R1+0xa0] ;  /* 0x0000a000014e7983 */ /* 0x000f280000100a00 */
[----:B------:R5:W3:Y:S01]  /*29b0*/  @P3 LDG.E.U16 R208, desc[UR8][R60.64] ;  /* 0x000000083cd03981 */ /* 0x000ae2000c1e1500 */
[----:B0-----:R-:W-:-:S05]  /*29c0*/  IADD3 R58, P0, PT, R66, R2, RZ ;  /* 0x00000002423a7210 */ /* 0x001fca0007f1e0ff */
[----:B------:R-:W-:Y:S01]  /*29d0*/  IMAD.X R59, R67, 0x1, R3, P0 ;  /* 0x00000001433b7824 */ /* 0x000fe200000e0603 */
[----:B-----5:R-:W-:-:S05]  /*29e0*/  IADD3 R60, P1, PT, R54, R2, RZ ;  /* 0x00000002363c7210 */ /* 0x020fca0007f3e0ff */
[----:B------:R-:W-:Y:S02]  /*29f0*/  IMAD.X R61, R55, 0x1, R3, P1 ;  /* 0x00000001373d7824 */ /* 0x000fe400008e0603 */
[----:B------:R-:W5:Y:S01]  /*2a00*/  LDL.64 R54, [R1+0xa8] ;  /* 0x0000a80001367983 */ /* 0x000f620000100a00 */
[----:B--2---:R-:W-:-:S05]  /*2a10*/  IADD3 R66, P0, PT, R52, R2, RZ ;  /* 0x0000000234427210 */ /* 0x004fca0007f1e0ff */
[----:B------:R-:W-:Y:S02]  /*2a20*/  IMAD.X R67, R53, 0x1, R3, P0 ;  /* 0x0000000135437824 */ /* 0x000fe400000e0603 */
[----:B------:R-:W2:Y:S01]  /*2a30*/  LDL.64 R52, [R1+0xb0] ;  /* 0x0000b00001347983 */ /* 0x000ea20000100a00 */
[----:B------:R-:W-:Y:S02]  /*2a40*/  ISETP.GT.AND P2, PT, R0, 0xa, PT ;  /* 0x0000000a0000780c */ /* 0x000fe40003f44270 */
[----:B------:R-:W-:-:S06]  /*2a50*/  PRMT R210, RZ, 0x7610, R210 ;  /* 0x00007610ffd27816 */ /* 0x000fcc00000000d2 */
[----:B------:R0:W2:Y:S01]  /*2a60*/  @P3 LDG.E.U16 R210, desc[UR8][R58.64] ;  /* 0x000000083ad23981 */ /* 0x0000a2000c1e1500 */
[----:B------:R-:W-:Y:S02]  /*2a70*/  ISETP.GT.AND P3, PT, R0, 0xb, PT ;  /* 0x0000000b0000780c */ /* 0x000fe40003f64270 */
[----:B------:R-:W-:Y:S02]  /*2a80*/  PRMT R48, RZ, 0x7610, R48 ;  /* 0x00007610ff307816 */ /* 0x000fe40000000030 */
[----:B------:R-:W-:-:S04]  /*2a90*/  PRMT R70, RZ, 0x7610, R70 ;  /* 0x00007610ff467816 */ /* 0x000fc80000000046 */
[----:B------:R1:W2:Y:S01]  /*2aa0*/  @P2 LDG.E.U16 R48, desc[UR8][R60.64] ;  /* 0x000000083c302981 */ /* 0x0002a2000c1e1500 */
[----:B0-----:R-:W-:-:S06]  /*2ab0*/  PRMT R58, RZ, 0x7610, R58 ;  /* 0x00007610ff3a7816 */ /* 0x001fcc000000003a */
[----:B------:R0:W2:Y:S01]  /*2ac0*/  @P2 LDG.E.U16 R58, desc[UR8][R66.64] ;  /* 0x00000008423a2981 */ /* 0x0000a2000c1e1500 */
[-C--:B-1----:R-:W-:Y:S02]  /*2ad0*/  IADD3 R60, P1, PT, R160, R2.reuse, RZ ;  /* 0x00000002a03c7210 */ /* 0x082fe40007f3e0ff */
[----:B0-----:R-:W-:Y:S02]  /*2ae0*/  IADD3 R66, P0, PT, R86, R2, RZ ;  /* 0x0000000256427210 */ /* 0x001fe40007f1e0ff */
[----:B------:R-:W-:-:S03]  /*2af0*/  ISETP.GT.AND P4, PT, R0, 0xc, PT ;  /* 0x0000000c0000780c */ /* 0x000fc60003f84270 */
[--C-:B------:R-:W-:Y:S01]  /*2b00*/  IMAD.X R67, R87, 0x1, R3.reuse, P0 ;  /* 0x0000000157437824 */ /* 0x100fe200000e0603 */
[----:B------:R-:W-:Y:S01]  /*2b10*/  PRMT R64, RZ, 0x7610, R64 ;  /* 0x00007610ff407816 */ /* 0x000fe20000000040 */
[----:B------:R-:W-:-:S03]  /*2b20*/  IMAD.X R61, R161, 0x1, R3, P1 ;  /* 0x00000001a13d7824 */ /* 0x000fc600008e0603 */
[----:B------:R0:W2:Y:S01]  /*2b30*/  @P3 LDG.E.U16 R70, desc[UR8][R66.64] ;  /* 0x0000000842463981 */ /* 0x0000a2000c1e1500 */
[----:B------:R-:W-:-:S03]  /*2b40*/  PRMT R77, RZ, 0x7610, R77 ;  /* 0x00007610ff4d7816 */ /* 0x000fc6000000004d */
[----:B------:R1:W2:Y:S01]  /*2b50*/  @P3 LDG.E.U16 R64, desc[UR8][R60.64] ;  /* 0x000000083c403981 */ /* 0x0002a2000c1e1500 */
[-C--:B0-----:R-:W-:Y:S02]  /*2b60*/  IADD3 R66, P1, PT, R82, R2.reuse, RZ ;  /* 0x0000000252427210 */ /* 0x081fe40007f3e0ff */
[----:B-1----:R-:W-:-:S03]  /*2b70*/  IADD3 R60, P0, PT, R84, R2, RZ ;  /* 0x00000002543c7210 */ /* 0x002fc60007f1e0ff */
[----:B------:R-:W-:Y:S01]  /*2b80*/  IMAD.X R67, R83, 0x1, R3, P1 ;  /* 0x0000000153437824 */ /* 0x000fe200008e0603 */
[----:B------:R-:W-:Y:S01]  /*2b90*/  PRMT R59, RZ, 0x7610, R59 ;  /* 0x00007610ff3b7816 */ /* 0x000fe2000000003b */
[----:B------:R-:W-:-:S03]  /*2ba0*/  IMAD.X R61, R85, 0x1, R3, P0 ;  /* 0x00000001553d7824 */ /* 0x000fc600000e0603 */
[----:B------:R4:W2:Y:S01]  /*2bb0*/  @P4 LDG.E.U16 R77, desc[UR8][R66.64] ;  /* 0x00000008424d4981 */ /* 0x0008a2000c1e1500 */
[----:B------:R-:W-:-:S03]  /*2bc0*/  ISETP.GT.AND P0, PT, R0, 0xd, PT ;  /* 0x0000000d0000780c */ /* 0x000fc60003f04270 */
[----:B------:R3:W2:Y:S01]  /*2bd0*/  @P4 LDG.E.U16 R59, desc[UR8][R60.64] ;  /* 0x000000083c3b4981 */ /* 0x0006a2000c1e1500 */
[-C--:B----4-:R-:W-:Y:S02]  /*2be0*/  IADD3 R66, P1, PT, R78, R2.reuse, RZ ;  /* 0x000000024e427210 */ /* 0x090fe40007f3e0ff */
[----:B---3--:R-:W-:-:S03]  /*2bf0*/  IADD3 R60, P2, PT, R80, R2, RZ ;  /* 0x00000002503c7210 */ /* 0x008fc60007f5e0ff */
[----:B------:R-:W-:Y:S01]  /*2c00*/  IMAD.X R67, R79, 0x1, R3, P1 ;  /* 0x000000014f437824 */ /* 0x000fe200008e0603 */
[----:B------:R-:W-:Y:S01]  /*2c10*/  PRMT R73, RZ, 0x7610, R73 ;  /* 0x00007610ff497816 */ /* 0x000fe20000000049 */
[----:B------:R-:W-:-:S05]  /*2c20*/  IMAD.X R61, R81, 0x1, R3, P2 ;  /* 0x00000001513d7824 */ /* 0x000fca00010e0603 */
[----:B------:R5:W3:Y:S02]  /*2c30*/  @P0 LDG.E.U16 R73, desc[UR8][R60.64] ;  /* 0x000000083c490981 */ /* 0x000ae4000c1e1500 */
[----:B-----5:R-:W-:-:S05]  /*2c40*/  IADD3 R60, P2, PT, R54, R2, RZ ;  /* 0x00000002363c7210 */ /* 0x020fca0007f5e0ff */
[----:B------:R-:W-:Y:S02]  /*2c50*/  IMAD.X R61, R55, 0x1, R3, P2 ;  /* 0x00000001373d7824 */ /* 0x000fe400010e0603 */
[----:B------:R-:W4:Y:S01]  /*2c60*/  LDL.64 R54, [R1+0xc0] ;  /* 0x0000c00001367983 */ /* 0x000f220000100a00 */
[C---:B------:R-:W-:Y:S02]  /*2c70*/  ISETP.GT.AND P3, PT, R0.reuse, 0xe, PT ;  /* 0x0000000e0000780c */ /* 0x040fe40003f64270 */
[----:B------:R-:W-:Y:S02]  /*2c80*/  PRMT R71, RZ, 0x7610, R71 ;  /* 0x00007610ff477816 */ /* 0x000fe40000000047 */
[----:B------:R-:W-:-:S04]  /*2c90*/  ISETP.GT.AND P2, PT, R0, 0xf, PT ;  /* 0x0000000f0000780c */ /* 0x000fc80003f44270 */
[----:B------:R0:W5:Y:S01]  /*2ca0*/  @P0 LDG.E.U16 R71, desc[UR8][R66.64] ;  /* 0x0000000842470981 */ /* 0x000162000c1e1500 */
[C---:B------:R-:W-:Y:S01]  /*2cb0*/  IADD3 RZ, P0, PT, R176.reuse, R2, RZ ;  /* 0x00000002b0ff7210 */ /* 0x040fe20007f1e0ff */
[----:B------:R-:W-:Y:S01]  /*2cc0*/  IMAD.IADD R80, R176, 0x1, R2 ;  /* 0x00000001b0507824 */ /* 0x000fe200078e0202 */
[----:B0-----:R-:W-:Y:S02]  /*2cd0*/  PRMT R67, RZ, 0x7610, R67 ;  /* 0x00007610ff437816 */ /* 0x001fe40000000043 */
[----:B------:R-:W-:Y:S01]  /*2ce0*/  PRMT R66, RZ, 0x7610, R66 ;  /* 0x00007610ff427816 */ /* 0x000fe20000000042 */
[----:B------:R-:W-:-:S03]  /*2cf0*/  IMAD.X R81, R177, 0x1, R3, P0 ;  /* 0x00000001b1517824 */ /* 0x000fc600000e0603 */
[----:B------:R0:W3:Y:S01]  /*2d00*/  @P3 LDG.E.U16 R67, desc[UR8][R60.64] ;  /* 0x000000083c433981 */ /* 0x0000e2000c1e1500 */
[----:B------:R-:W-:Y:S02]  /*2d10*/  IADD3 RZ, P0, PT, R168, R2, RZ ;  /* 0x00000002a8ff7210 */ /* 0x000fe40007f1e0ff */
[----:B------:R-:W-:Y:S02]  /*2d20*/  PRMT R198, RZ, 0x7610, R198 ;  /* 0x00007610ffc67816 */ /* 0x000fe400000000c6 */
[----:B0-----:R-:W-:Y:S02]  /*2d30*/  PRMT R61, RZ, 0x7610, R61 ;  /* 0x00007610ff3d7816 */ /* 0x001fe4000000003d */
[----:B------:R-:W-:Y:S02]  /*2d40*/  PRMT R60, RZ, 0x7610, R60 ;  /* 0x00007610ff3c7816 */ /* 0x000fe4000000003c */
[----:B------:R-:W-:-:S04]  /*2d50*/  PRMT R200, RZ, 0x7610, R200 ;  /* 0x00007610ffc87816 */ /* 0x000fc800000000c8 */
[----:B------:R0:W3:Y:S01]  /*2d60*/  @P2 LDG.E.U16 R60, desc[UR8][R80.64] ;  /* 0x00000008503c2981 */ /* 0x0000e2000c1e1500 */
[----:B------:R-:W-:Y:S01]  /*2d70*/  PRMT R212, RZ, 0x7610, R212 ;  /* 0x00007610ffd47816 */ /* 0x000fe200000000d4 */
[--C-:B------:R-:W-:Y:S02]  /*2d80*/  IMAD.IADD R82, R164, 0x1, R2.reuse ;  /* 0x00000001a4527824 */ /* 0x100fe400078e0202 */
[----:B0-----:R-:W-:Y:S01]  /*2d90*/  IMAD.IADD R80, R168, 0x1, R2 ;  /* 0x00000001a8507824 */ /* 0x001fe200078e0202 */
[----:B------:R-:W-:Y:S02]  /*2da0*/  IADD3.X R81, PT, PT, R169, R3, RZ, P0, !PT ;  /* 0x00000003a9517210 */ /* 0x000fe400007fe4ff */
[----:B------:R-:W-:-:S05]  /*2db0*/  IADD3 RZ, P0, PT, R164, R2, RZ ;  /* 0x00000002a4ff7210 */ /* 0x000fca0007f1e0ff */
[----:B------:R-:W-:Y:S01]  /*2dc0*/  IMAD.X R83, R165, 0x1, R3, P0 ;  /* 0x00000001a5537824 */ /* 0x000fe200000e0603 */
[C---:B------:R-:W-:Y:S01]  /*2dd0*/  IADD3 RZ, P0, PT, R156.reuse, R2, RZ ;  /* 0x000000029cff7210 */ /* 0x040fe20007f1e0ff */
[----:B------:R-:W-:-:S04]  /*2de0*/  IMAD.IADD R84, R156, 0x1, R2 ;  /* 0x000000019c547824 */ /* 0x000fc800078e0202 */
[----:B------:R-:W-:Y:S01]  /*2df0*/  IMAD.X R85, R157, 0x1, R3, P0 ;  /* 0x000000019d557824 */ /* 0x000fe200000e0603 */
[C---:B------:R-:W-:Y:S01]  /*2e00*/  IADD3 RZ, P0, PT, R152.reuse, R2, RZ ;  /* 0x0000000298ff7210 */ /* 0x040fe20007f1e0ff */
[----:B------:R-:W-:-:S04]  /*2e10*/  IMAD.IADD R86, R152, 0x1, R2 ;  /* 0x0000000198567824 */ /* 0x000fc800078e0202 */
[--C-:B------:R-:W-:Y:S01]  /*2e20*/  IMAD.X R87, R153, 0x1, R3.reuse, P0 ;  /* 0x0000000199577824 */ /* 0x100fe200000e0603 */
[-C--:B------:R-:W-:Y:S02]  /*2e30*/  IADD3 RZ, P0, PT, R148, R2.reuse, RZ ;  /* 0x0000000294ff7210 */ /* 0x080fe40007f1e0ff */
[----:B------:R-:W-:Y:S01]  /*2e40*/  ISETP.GT.AND P4, PT, R0, 0x15, PT ;  /* 0x000000150000780c */ /* 0x000fe20003f84270 */
[--C-:B------:R-:W-:Y:S02]  /*2e50*/  IMAD.IADD R160, R148, 0x1, R2.reuse ;  /* 0x0000000194a07824 */ /* 0x100fe400078e0202 */
[----:B------:R-:W-:Y:S01]  /*2e60*/  IMAD.X R161, R149, 0x1, R3, P0 ;  /* 0x0000000195a17824 */ /* 0x000fe200000e0603 */
[C---:B------:R-:W-:Y:S01]  /*2e70*/  IADD3 RZ, P0, PT, R44.reuse, R2, RZ ;  /* 0x000000022cff7210 */ /* 0x040fe20007f1e0ff */
[----:B------:R-:W-:-:S04]  /*2e80*/  IMAD.IADD R162, R44, 0x1, R2 ;  /* 0x000000012ca27824 */ /* 0x000fc800078e0202 */
[----:B------:R-:W-:Y:S01]  /*2e90*/  IMAD.X R163, R45, 0x1, R3, P0 ;  /* 0x000000012da37824 */ /* 0x000fe200000e0603 */
[C---:B------:R-:W-:Y:S01]  /*2ea0*/  IADD3 RZ, P0, PT, R40.reuse, R2, RZ ;  /* 0x0000000228ff7210 */ /* 0x040fe20007f1e0ff */
[----:B------:R-:W-:-:S04]  /*2eb0*/  IMAD.IADD R172, R40, 0x1, R2 ;  /* 0x0000000128ac7824 */ /* 0x000fc800078e0202 */
[----:B------:R-:W-:Y:S01]  /*2ec0*/  IMAD.X R173, R41, 0x1, R3, P0 ;  /* 0x0000000129ad7824 */ /* 0x000fe200000e0603 */
[----:B--2---:R-:W-:-:S05]  /*2ed0*/  IADD3 R78, P1, PT, R52, R2, RZ ;  /* 0x00000002344e7210 */ /* 0x004fca0007f3e0ff */
[----:B------:R-:W-:Y:S02]  /*2ee0*/  IMAD.X R79, R53, 0x1, R3, P1 ;  /* 0x00000001354f7824 */ /* 0x000fe400008e0603 */
[----:B------:R-:W2:Y:S01]  /*2ef0*/  LDL.64 R52, [R1+0xb8] ;  /* 0x0000b80001347983 */ /* 0x000ea20000100a00 */
[----:B------:R-:W-:-:S03]  /*2f00*/  IADD3 RZ, P1, PT, R178, R2, RZ ;  /* 0x00000002b2ff7210 */ /* 0x000fc60007f3e0ff */
[----:B------:R0:W2:Y:S01]  /*2f10*/  @P3 LDG.E.U16 R66, desc[UR8][R78.64] ;  /* 0x000000084e423981 */ /* 0x0000a2000c1e1500 */
[----:B------:R-:W-:Y:S01]  /*2f20*/  ISETP.GT.AND P3, PT, R0, 0x10, PT ;  /* 0x000000100000780c */ /* 0x000fe20003f64270 */
[----:B0-----:R-:W-:Y:S02]  /*2f30*/  IMAD.IADD R78, R178, 0x1, R2 ;  /* 0x00000001b24e7824 */ /* 0x001fe400078e0202 */
[----:B------:R-:W-:Y:S01]  /*2f40*/  IMAD.X R79, R179, 0x1, R3, P1 ;  /* 0x00000001b34f7824 */ /* 0x000fe200008e0603 */
[----:B------:R-:W-:-:S09]  /*2f50*/  IADD3 RZ, P1, PT, R170, R2, RZ ;  /* 0x00000002aaff7210 */ /* 0x000fd20007f3e0ff */
[----:B------:R-:W2:Y:S04]  /*2f60*/  @P3 LDG.E.U16 R200, desc[UR8][R80.64] ;  /* 0x0000000850c83981 */ /* 0x000ea8000c1e1500 */
[----:B------:R0:W2:Y:S01]  /*2f70*/  @P2 LDG.E.U16 R61, desc[UR8][R78.64] ;  /* 0x000000084e3d2981 */ /* 0x0000a2000c1e1500 */
[----:B------:R-:W-:Y:S01]  /*2f80*/  ISETP.GT.AND P2, PT, R0, 0x11, PT ;  /* 0x000000110000780c */ /* 0x000fe20003f44270 */
[--C-:B0-----:R-:W-:Y:S02]  /*2f90*/  IMAD.IADD R78, R170, 0x1, R2.reuse ;  /* 0x00000001aa4e7824 */ /* 0x101fe400078e0202 */
[----:B------:R-:W-:Y:S01]  /*2fa0*/  IMAD.X R79, R171, 0x1, R3, P1 ;  /* 0x00000001ab4f7824 */ /* 0x000fe200008e0603 */
[C---:B------:R-:W-:Y:S01]  /*2fb0*/  IADD3 RZ, P1, PT, R166.reuse, R2, RZ ;  /* 0x00000002a6ff7210 */ /* 0x040fe20007f3e0ff */
[----:B------:R-:W-:-:S03]  /*2fc0*/  IMAD.IADD R80, R166, 0x1, R2 ;  /* 0x00000001a6507824 */ /* 0x000fc600078e0202 */
[----:B------:R0:W2:Y:S01]  /*2fd0*/  @P3 LDG.E.U16 R198, desc[UR8][R78.64] ;  /* 0x000000084ec63981 */ /* 0x0000a2000c1e1500 */
[----:B------:R-:W-:Y:S01]  /*2fe0*/  ISETP.GT.AND P3, PT, R0, 0x12, PT ;  /* 0x000000120000780c */ /* 0x000fe20003f64270 */
[----:B------:R-:W-:Y:S01]  /*2ff0*/  IMAD.X R81, R167, 0x1, R3, P1 ;  /* 0x00000001a7517824 */ /* 0x000fe200008e0603 */
[----:B------:R-:W-:-:S04]  /*3000*/  IADD3 RZ, P1, PT, R158, R2, RZ ;  /* 0x000000029eff7210 */ /* 0x000fc80007f3e0ff */
[----:B------:R1:W2:Y:S01]  /*3010*/  @P2 LDG.E.U16 R212, desc[UR8][R80.64] ;  /* 0x0000000850d42981 */ /* 0x0002a2000c1e1500 */
[----:B0-----:R-:W-:Y:S02]  /*3020*/  PRMT R78, RZ, 0x7610, R78 ;  /* 0x00007610ff4e7816 */ /* 0x001fe4000000004e */
[----:B------:R-:W-:-:S04]  /*3030*/  PRMT R79, RZ, 0x7610, R79 ;  /* 0x00007610ff4f7816 */ /* 0x000fc8000000004f */
[----:B------:R0:W2:Y:S01]  /*3040*/  @P2 LDG.E.U16 R78, desc[UR8][R82.64] ;  /* 0x00000008524e2981 */ /* 0x0000a2000c1e1500 */
[----:B-1----:R-:W-:Y:S02]  /*3050*/  PRMT R80, RZ, 0x7610, R80 ;  /* 0x00007610ff507816 */ /* 0x002fe40000000050 */
[----:B------:R-:W-:Y:S02]  /*3060*/  ISETP.GT.AND P2, PT, R0, 0x13, PT ;  /* 0x000000130000780c */ /* 0x000fe40003f44270 */
[----:B------:R-:W-:Y:S02]  /*3070*/  PRMT R81, RZ, 0x7610, R81 ;  /* 0x00007610ff517816 */ /* 0x000fe40000000051 */
[----:B------:R1:W2:Y:S01]  /*3080*/  @P3 LDG.E.U16 R80, desc[UR8][R84.64] ;  /* 0x0000000854503981 */ /* 0x0002a2000c1e1500 */
[----:B0-----:R-:W-:Y:S02]  /*3090*/  IMAD.IADD R82, R158, 0x1, R2 ;  /* 0x000000019e527824 */ /* 0x001fe400078e0202 */
[----:B------:R-:W-:Y:S01]  /*30a0*/  IMAD.X R83, R159, 0x1, R3, P1 ;  /* 0x000000019f537824 */ /* 0x000fe200008e0603 */
[----:B------:R-:W-:-:S04]  /*30b0*/  IADD3 RZ, P1, PT, R154, R2, RZ ;  /* 0x000000029aff7210 */ /* 0x000fc80007f3e0ff */
[----:B------:R0:W2:Y:S01]  /*30c0*/  @P3 LDG.E.U16 R79, desc[UR8][R82.64] ;  /* 0x00000008524f3981 */ /* 0x0000a2000c1e1500 */
[----:B------:R-:W-:Y:S01]  /*30d0*/  ISETP.GT.AND P3, PT, R0, 0x14, PT ;  /* 0x000000140000780c */ /* 0x000fe20003f64270 */
[----:B-1----:R-:W-:Y:S02]  /*30e0*/  IMAD.IADD R84, R154, 0x1, R2 ;  /* 0x000000019a547824 */ /* 0x002fe400078e0202 */
[----:B------:R-:W-:Y:S01]  /*30f0*/  IMAD.X R85, R155, 0x1, R3, P1 ;  /* 0x000000019b557824 */ /* 0x000fe200008e0603 */
[----:B------:R-:W-:-:S04]  /*3100*/  IADD3 RZ, P1, PT, R150, R2, RZ ;  /* 0x0000000296ff7210 */ /* 0x000fc80007f3e0ff */
[----:B------:R1:W2:Y:S01]  /*3110*/  @P2 LDG.E.U16 R81, desc[UR8][R84.64] ;  /* 0x0000000854512981 */ /* 0x0002a2000c1e1500 */
[----:B0-----:R-:W-:Y:S02]  /*3120*/  PRMT R82, RZ, 0x7610, R82 ;  /* 0x00007610ff527816 */ /* 0x001fe40000000052 */
[----:B------:R-:W-:-:S04]  /*3130*/  PRMT R83, RZ, 0x7610, R83 ;  /* 0x00007610ff537816 */ /* 0x000fc80000000053 */
[----:B------:R0:W2:Y:S01]  /*3140*/  @P2 LDG.E.U16 R82, desc[UR8][R86.64] ;  /* 0x0000000856522981 */ /* 0x0000a2000c1e1500 */
[----:B------:R-:W-:Y:S02]  /*3150*/  IADD3 RZ, P2, PT, R46, R2, RZ ;  /* 0x000000022eff7210 */ /* 0x000fe40007f5e0ff */
[----:B-1----:R-:W-:Y:S02]  /*3160*/  PRMT R84, RZ, 0x7610, R84 ;  /* 0x00007610ff547816 */ /* 0x002fe40000000054 */
[----:B------:R-:W-:-:S04]  /*3170*/  PRMT R85, RZ, 0x7610, R85 ;  /* 0x00007610ff557816 */ /* 0x000fc80000000055 */
[----:B------:R1:W2:Y:S01]  /*3180*/  @P3 LDG.E.U16 R84, desc[UR8][R160.64] ;  /* 0x00000008a0543981 */ /* 0x0002a2000c1e1500 */
[----:B0-----:R-:W-:Y:S02]  /*3190*/  IMAD.IADD R86, R150, 0x1, R2 ;  /* 0x0000000196567824 */ /* 0x001fe400078e0202 */
[----:B------:R-:W-:Y:S01]  /*31a0*/  IMAD.X R87, R151, 0x1, R3, P1 ;  /* 0x0000000197577824 */ /* 0x000fe200008e0603 */
[----:B------:R-:W-:-:S04]  /*31b0*/  ISETP.GT.AND P1, PT, R0, 0x16, PT ;  /* 0x000000160000780c */ /* 0x000fc80003f24270 */
[----:B------:R0:W3:Y:S01]  /*31c0*/  @P3 LDG.E.U16 R83, desc[UR8][R86.64] ;  /* 0x0000000856533981 */ /* 0x0000e2000c1e1500 */
[----:B-1----:R-:W-:Y:S02]  /*31d0*/  IMAD.IADD R160, R46, 0x1, R2 ;  /* 0x000000012ea07824 */ /* 0x002fe400078e0202 */
[----:B------:R-:W-:Y:S01]  /*31e0*/  IMAD.X R161, R47, 0x1, R3, P2 ;  /* 0x000000012fa17824 */ /* 0x000fe200010e0603 */
[----:B------:R-:W-:-:S04]  /*31f0*/  IADD3 RZ, P2, PT, R42, R2, RZ ;  /* 0x000000022aff7210 */ /* 0x000fc80007f5e0ff */
[----:B------:R1:W3:Y:S01]  /*3200*/  @P4 LDG.E.U16 R85, desc[UR8][R160.64] ;  /* 0x00000008a0554981 */ /* 0x0002e2000c1e1500 */
[----:B0-----:R-:W-:Y:S02]  /*3210*/  PRMT R86, RZ, 0x7610, R86 ;  /* 0x00007610ff567816 */ /* 0x001fe40000000056 */
[----:B------:R-:W-:-:S04]  /*3220*/  PRMT R87, RZ, 0x7610, R87 ;  /* 0x00007610ff577816 */ /* 0x000fc80000000057 */
[----:B------:R0:W3:Y:S01]  /*3230*/  @P4 LDG.E.U16 R86, desc[UR8][R162.64] ;  /* 0x00000008a2564981 */ /* 0x0000e2000c1e1500 */
[----:B-1----:R-:W-:Y:S02]  /*3240*/  PRMT R160, RZ, 0x7610, R160 ;  /* 0x00007610ffa07816 */ /* 0x002fe400000000a0 */
[----:B------:R-:W-:Y:S02]  /*3250*/  ISETP.GT.AND P0, PT, R0, 0x18, PT ;  /* 0x000000180000780c */ /* 0x000fe40003f04270 */
[-C--:B------:R-:W-:Y:S02]  /*3260*/  IADD3 RZ, P3, PT, R38, R2.reuse, RZ ;  /* 0x0000000226ff7210 */ /* 0x080fe40007f7e0ff */
[----:B------:R1:W3:Y:S01]  /*3270*/  @P1 LDG.E.U16 R160, desc[UR8][R172.64] ;  /* 0x00000008aca01981 */ /* 0x0002e2000c1e1500 */
[----:B0-----:R-:W-:Y:S01]  /*3280*/  IADD3 R162, PT, PT, R42, R2, RZ ;  /* 0x000000022aa27210 */ /* 0x001fe20007ffe0ff */
[----:B------:R-:W-:-:S05]  /*3290*/  IMAD.X R163, R43, 0x1, R3, P2 ;  /* 0x000000012ba37824 */ /* 0x000fca00010e0603 */
[----:B------:R0:W3:Y:S01]  /*32a0*/  @P1 LDG.E.U16 R87, desc[UR8][R162.64] ;  /* 0x00000008a2571981 */ /* 0x0000e2000c1e1500 */
[CC--:B------:R-:W-:Y:S02]  /*32b0*/  IADD3 RZ, P1, PT, R34.reuse, R2.reuse, RZ ;  /* 0x0000000222ff7210 */ /* 0x0c0fe40007f3e0ff */
[----:B------:R-:W-:Y:S01]  /*32c0*/  PRMT R202, RZ, 0x7610, R202 ;  /* 0x00007610ffca7816 */ /* 0x000fe200000000ca */
[----:B-1----:R-:W-:Y:S02]  /*32d0*/  IMAD.IADD R172, R34, 0x1, R2 ;  /* 0x0000000122ac7824 */ /* 0x002fe400078e0202 */
[--C-:B------:R-:W-:Y:S02]  /*32e0*/  IMAD.X R173, R35, 0x1, R3.reuse, P1 ;  /* 0x0000000123ad7824 */ /* 0x100fe400008e0603 */
[----:B0-----:R-:W-:Y:S01]  /*32f0*/  IMAD.X R163, R39, 0x1, R3, P3 ;  /* 0x0000000127a37824 */ /* 0x001fe200018e0603 */
[C---:B------:R-:W-:Y:S02]  /*3300*/  IADD3 RZ, P3, PT, R32.reuse, R2, RZ ;  /* 0x0000000220ff7210 */ /* 0x040fe40007f7e0ff */
[----:B------:R0:W3:Y:S01]  /*3310*/  @P0 LDG.E.U16 R202, desc[UR8][R172.64] ;  /* 0x00000008acca0981 */ /* 0x0000e2000c1e1500 */
[----:B------:R-:W-:Y:S01]  /*3320*/  PRMT R204, RZ, 0x7610, R204 ;  /* 0x00007610ffcc7816 */ /* 0x000fe200000000cc */
[----:B------:R-:W-:-:S02]  /*3330*/  IMAD.IADD R174, R32, 0x1, R2 ;  /* 0x0000000120ae7824 */ /* 0x000fc400078e0202 */
[----:B------:R-:W-:-:S05]  /*3340*/  IMAD.X R175, R33, 0x1, R3, P3 ;  /* 0x0000000121af7824 */ /* 0x000fca00018e0603 */
[----:B------:R-:W3:Y:S01]  /*3350*/  @P0 LDG.E.U16 R204, desc[UR8][R174.64] ;  /* 0x00000008aecc0981 */ /* 0x000ee2000c1e1500 */
[----:B------:R-:W-:Y:S01]  /*3360*/  ISETP.GT.AND P2, PT, R0, 0x17, PT ;  /* 0x000000170000780c */ /* 0x000fe20003f44270 */
[--C-:B------:R-:W-:Y:S01]  /*3370*/  IMAD.IADD R162, R38, 0x1, R2.reuse ;  /* 0x0000000126a27824 */ /* 0x100fe200078e0202 */
[----:B------:R-:W-:Y:S02]  /*3380*/  PRMT R161, RZ, 0x7610, R161 ;  /* 0x00007610ffa17816 */ /* 0x000fe400000000a1 */
[C---:B------:R-:W-:Y:S01]  /*3390*/  IADD3 RZ, P4, PT, R36.reuse, R2, RZ ;  /* 0x0000000224ff7210 */ /* 0x040fe20007f9e0ff */
[----:B0-----:R-:W-:Y:S01]  /*33a0*/  IMAD.IADD R172, R36, 0x1, R2 ;  /* 0x0000000124ac7824 */ /* 0x001fe200078e0202 */
[----:B------:R-:W-:-:S03]  /*33b0*/  ISETP.GT.AND P1, PT, R0, 0x19, PT ;  /* 0x000000190000780c */ /* 0x000fc60003f24270 */
[----:B------:R-:W-:-:S04]  /*33c0*/  IMAD.X R173, R37, 0x1, R3, P4 ;  /* 0x0000000125ad7824 */ /* 0x000fc800020e0603 */
[----:B------:R0:W3:Y:S02]  /*33d0*/  @P2 LDG.E.U16 R161, desc[UR8][R162.64] ;  /* 0x00000008a2a12981 */ /* 0x0000e4000c1e1500 */
[----:B0-----:R-:W-:-:S06]  /*33e0*/  PRMT R162, RZ, 0x7610, R162 ;  /* 0x00007610ffa27816 */ /* 0x001fcc00000000a2 */
[----:B------:R0:W3:Y:S01]  /*33f0*/  @P2 LDG.E.U16 R162, desc[UR8][R172.64] ;  /* 0x00000008aca22981 */ /* 0x0000e2000c1e1500 */
[-C--:B------:R-:W-:Y:S02]  /*3400*/  IADD3 RZ, P2, PT, R30, R2.reuse, RZ ;  /* 0x000000021eff7210 */ /* 0x080fe40007f5e0ff */
[----:B------:R-:W-:Y:S02]  /*3410*/  PRMT R163, RZ, 0x7610, R163 ;  /* 0x00007610ffa37816 */ /* 0x000fe400000000a3 */
[----:B------:R-:W-:Y:S01]  /*3420*/  IADD3 RZ, P0, PT, R28, R2, RZ ;  /* 0x000000021cff7210 */ /* 0x000fe20007f1e0ff */
[----:B0-----:R-:W-:Y:S02]  /*3430*/  IMAD.IADD R172, R30, 0x1, R2 ;  /* 0x000000011eac7824 */ /* 0x001fe400078e0202 */
[----:B------:R-:W-:Y:S01]  /*3440*/  IMAD.X R173, R31, 0x1, R3, P2 ;  /* 0x000000011fad7824 */ /* 0x000fe200010e0603 */
[----:B------:R-:W-:Y:S02]  /*3450*/  ISETP.GT.AND P2, PT, R0, 0x1a, PT ;  /* 0x0000001a0000780c */ /* 0x000fe40003f44270 */
[----:B------:R-:W-:-:S02]  /*3460*/  PRMT R174, RZ, 0x7610, R174 ;  /* 0x00007610ffae7816 */ /* 0x000fc400000000ae */
[----:B------:R0:W3:Y:S01]  /*3470*/  @P1 LDG.E.U16 R163, desc[UR8][R172.64] ;  /* 0x00000008aca31981 */ /* 0x0000e2000c1e1500 */
[----:B------:R-:W-:Y:S01]  /*3480*/  PRMT R175, RZ, 0x7610, R175 ;  /* 0x00007610ffaf7816 */ /* 0x000fe200000000af */
[----:B0-----:R-:W-:Y:S02]  /*3490*/  IMAD.IADD R172, R28, 0x1, R2 ;  /* 0x000000011cac7824 */ /* 0x001fe400078e0202 */
[----:B------:R-:W-:Y:S01]  /*34a0*/  IMAD.X R173, R29, 0x1, R3, P0 ;  /* 0x000000011dad7824 */ /* 0x000fe200000e0603 */
[----:B------:R-:W-:-:S04]  /*34b0*/  IADD3 RZ, P0, PT, R26, R2, RZ ;  /* 0x000000021aff7210 */ /* 0x000fc80007f1e0ff */
[----:B------:R0:W3:Y:S01]  /*34c0*/  @P1 LDG.E.U16 R174, desc[UR8][R172.64] ;  /* 0x00000008acae1981 */ /* 0x0000e2000c1e1500 */
[----:B------:R-:W-:Y:S02]  /*34d0*/  ISETP.GT.AND P1, PT, R0, 0x1b, PT ;  /* 0x0000001b0000780c */ /* 0x000fe40003f24270 */
[----:B------:R-:W-:Y:S01]  /*34e0*/  PRMT R185, RZ, 0x7610, R185 ;  /* 0x00007610ffb97816 */ /* 0x000fe200000000b9 */
[----:B0-----:R-:W-:Y:S02]  /*34f0*/  IMAD.IADD R172, R26, 0x1, R2 ;  /* 0x000000011aac7824 */ /* 0x001fe400078e0202 */
[----:B------:R-:W-:Y:S01]  /*3500*/  IMAD.X R173, R27, 0x1, R3, P0 ;  /* 0x000000011bad7824 */ /* 0x000fe200000e0603 */
[----:B------:R-:W-:-:S04]  /*3510*/  IADD3 RZ, P0, PT, R24, R2, RZ ;  /* 0x0000000218ff7210 */ /* 0x000fc80007f1e0ff */
[----:B------:R0:W3:Y:S01]  /*3520*/  @P2 LDG.E.U16 R175, desc[UR8][R172.64] ;  /* 0x00000008acaf2981 */ /* 0x0000e2000c1e1500 */
[----:B------:R-:W-:Y:S01]  /*3530*/  PRMT R214, RZ, 0x7610, R214 ;  /* 0x00007610ffd67816 */ /* 0x000fe200000000d6 */
[----:B0-----:R-:W-:Y:S02]  /*3540*/  IMAD.IADD R172, R24, 0x1, R2 ;  /* 0x0000000118ac7824 */ /* 0x001fe400078e0202 */
[----:B------:R-:W-:Y:S01]  /*3550*/  IMAD.X R173, R25, 0x1, R3, P0 ;  /* 0x0000000119ad7824 */ /* 0x000fe200000e0603 */
[----:B------:R-:W-:-:S04]  /*3560*/  IADD3 RZ, P0, PT, R22, R2, RZ ;  /* 0x0000000216ff7210 */ /* 0x000fc80007f1e0ff */
[----:B------:R0:W3:Y:S01]  /*3570*/  @P2 LDG.E.U16 R185, desc[UR8][R172.64] ;  /* 0x00000008acb92981 */ /* 0x0000e2000c1e1500 */
[----:B------:R-:W-:Y:S01]  /*3580*/  PRMT R215, RZ, 0x7610, R215 ;  /* 0x00007610ffd77816 */ /* 0x000fe200000000d7 */
[----:B0-----:R-:W-:Y:S01]  /*3590*/  IMAD.IADD R172, R22, 0x1, R2 ;  /* 0x0000000116ac7824 */ /* 0x001fe200078e0202 */
[----:B------:R-:W-:Y:S02]  /*35a0*/  IADD3.X R173, PT, PT, R23, R3, RZ, P0, !PT ;  /* 0x0000000317ad7210 */ /* 0x000fe400007fe4ff */
[----:B------:R-:W-:-:S03]  /*35b0*/  IADD3 RZ, P0, PT, R20, R2, RZ ;  /* 0x0000000214ff7210 */ /* 0x000fc60007f1e0ff */
[----:B------:R0:W3:Y:S02]  /*35c0*/  @P1 LDG.E.U16 R214, desc[UR8][R172.64] ;  /* 0x00000008acd61981 */ /* 0x0000e4000c1e1500 */
[----:B0-----:R-:W-:Y:S02]  /*35d0*/  IMAD.IADD R172, R20, 0x1, R2 ;  /* 0x0000000114ac7824 */ /* 0x001fe400078e0202 */
[----:B------:R-:W-:Y:S01]  /*35e0*/  IMAD.X R173, R21, 0x1, R3, P0 ;  /* 0x0000000115ad7824 */ /* 0x000fe200000e0603 */
[----:B------:R-:W-:-:S04]  /*35f0*/  IADD3 RZ, P0, PT, R18, R2, RZ ;  /* 0x0000000212ff7210 */ /* 0x000fc80007f1e0ff */
[----:B------:R0:W5:Y:S01]  /*3600*/  @P1 LDG.E.U16 R215, desc[UR8][R172.64] ;  /* 0x00000008acd71981 */ /* 0x000162000c1e1500 */
[----:B------:R-:W-:Y:S02]  /*3610*/  ISETP.GT.AND P1, PT, R0, 0x1c, PT ;  /* 0x0000001c0000780c */ /* 0x000fe40003f24270 */
[----:B------:R-:W-:Y:S02]  /*3620*/  PRMT R216, RZ, 0x7610, R216 ;  /* 0x00007610ffd87816 */ /* 0x000fe400000000d8 */
[----:B------:R-:W-:Y:S01]  /*3630*/  PRMT R217, RZ, 0x7610, R217 ;  /* 0x00007610ffd97816 */ /* 0x000fe200000000d9 */
[----:B0-----:R-:W-:Y:S02]  /*3640*/  IMAD.IADD R172, R18, 0x1, R2 ;  /* 0x0000000112ac7824 */ /* 0x001fe400078e0202 */
[----:B------:R-:W-:Y:S01]  /*3650*/  IMAD.X R173, R19, 0x1, R3, P0 ;  /* 0x0000000113ad7824 */ /* 0x000fe200000e0603 */
[----:B------:R-:W-:-:S05]  /*3660*/  IADD3 RZ, P0, PT, R16, R2, RZ ;  /* 0x0000000210ff7210 */ /* 0x000fca0007f1e0ff */
[----:B------:R0:W5:Y:S02]  /*3670*/  @P1 LDG.E.U16 R216, desc[UR8][R172.64] ;  /* 0x00000008acd81981 */ /* 0x000164000c1e1500 */
        /* <DEDUP_REMOVED lines=21> */
[----:B------:R0:W5:Y:S01]  /*37d0*/  @P1 LDG.E.U16 R220, desc[UR8][R172.64] ;  /* 0x00000008acdc1981 */ /* 0x000162000c1e1500 */
[----:B------:R-:W1:Y:S01]  /*37e0*/  S2R R227, SR_TID.X ;  /* 0x0000000000e37919 */ /* 0x000e620000002100 */
[----:B0-----:R-:W-:Y:S02]  /*37f0*/  IMAD.IADD R172, R8, 0x1, R2 ;  /* 0x0000000108ac7824 */ /* 0x001fe400078e0202 */
[----:B------:R-:W-:Y:S01]  /*3800*/  IMAD.X R173, R9, 0x1, R3, P0 ;  /* 0x0000000109ad7824 */ /* 0x000fe200000e0603 */
[----:B------:R-:W-:-:S04]  /*3810*/  ISETP.GT.AND P0, PT, R0, 0x1f, PT ;  /* 0x0000001f0000780c */ /* 0x000fc80003f04270 */
[----:B------:R2:W5:Y:S01]  /*3820*/  @P1 LDG.E.U16 R221, desc[UR8][R172.64] ;  /* 0x00000008acdd1981 */ /* 0x000562000c1e1500 */
[----:B------:R-:W-:Y:S02]  /*3830*/  PRMT R222, RZ, 0x7610, R222 ;  /* 0x00007610ffde7816 */ /* 0x000fe400000000de */
[----:B--2---:R-:W-:-:S05]  /*3840*/  IADD3 R172, P1, PT, R52, R2, RZ ;  /* 0x0000000234ac7210 */ /* 0x004fca0007f3e0ff */
[----:B------:R-:W-:Y:S01]  /*3850*/  IMAD.X R173, R53, 0x1, R3, P1 ;  /* 0x0000000135ad7824 */ /* 0x000fe200008e0603 */
[----:B------:R-:W-:Y:S02]  /*3860*/  PRMT R223, RZ, 0x7610, R223 ;  /* 0x00007610ffdf7816 */ /* 0x000fe400000000df */
[----:B------:R-:W-:Y:S02]  /*3870*/  LOP3.LUT R181, R181, R180, RZ, 0x3c, !PT ;  /* 0x000000b4b5b57212 */ /* 0x000fe400078e3cff */
[----:B------:R-:W-:Y:S01]  /*3880*/  LOP3.LUT R183, R183, R182, RZ, 0x3c, !PT ;  /* 0x000000b6b7b77212 */ /* 0x000fe200078e3cff */
[----:B------:R4:W2:Y:S01]  /*3890*/  @P0 LDG.E.U16 R222, desc[UR8][R172.64] ;  /* 0x00000008acde0981 */ /* 0x0008a2000c1e1500 */
[C---:B-1----:R-:W-:Y:S02]  /*38a0*/  LOP3.LUT R56, R227.reuse, 0x1f, RZ, 0xc0, !PT ;  /* 0x0000001fe3387812 */ /* 0x042fe400078ec0ff */
[----:B------:R-:W-:Y:S01]  /*38b0*/  PRMT R224, RZ, 0x7610, R224 ;  /* 0x00007610ffe07816 */ /* 0x000fe200000000e0 */
[----:B------:R-:W0:Y:S01]  /*38c0*/  S2UR UR6, SR_CgaCtaId ;  /* 0x00000000000679c3 */ /* 0x000e220000008800 */
[----:B------:R-:W-:Y:S01]  /*38d0*/  PRMT R225, RZ, 0x7610, R225 ;  /* 0x00007610ffe17816 */ /* 0x000fe200000000e1 */
[----:B------:R-:W-:Y:S01]  /*38e0*/  IMAD.SHL.U32 R72, R227, 0x8, RZ ;  /* 0x00000008e3487824 */ /* 0x000fe200078e00ff */
[----:B------:R-:W-:Y:S01]  /*38f0*/  LOP3.LUT R187, R187, R186, RZ, 0x3c, !PT ;  /* 0x000000babbbb7212 */ /* 0x000fe200078e3cff */
[----:B------:R-:W-:Y:S01]  /*3900*/  IMAD.SHL.U32 R228, R227, 0x2, RZ ;  /* 0x00000002e3e47824 */ /* 0x000fe200078e00ff */
[----:B------:R-:W-:Y:S01]  /*3910*/  PRMT R226, RZ, 0x7610, R226 ;  /* 0x00007610ffe27816 */ /* 0x000fe200000000e2 */
[----:B------:R-:W-:Y:S01]  /*3920*/  UMOV UR4, 0x400 ;  /* 0x0000040000047882 */ /* 0x000fe20000000000 */
[----:B----4-:R-:W-:Y:S01]  /*3930*/  IADD3 R172, P2, PT, R54, R2, RZ ;  /* 0x0000000236ac7210 */ /* 0x010fe20007f5e0ff */
[----:B------:R-:W4:Y:S04]  /*3940*/  LDL.LU.64 R52, [R1+0xf0] ;  /* 0x0000f00001347983 */ /* 0x000f280000300a00 */
[----:B------:R-:W-:Y:S01]  /*3950*/  IMAD.X R173, R55, 0x1, R3, P2 ;  /* 0x0000000137ad7824 */ /* 0x000fe200010e0603 */
[----:B------:R-:W-:Y:S01]  /*3960*/  LOP3.LUT R180, R181, R180, RZ, 0x3c, !PT ;  /* 0x000000b4b5b47212 */ /* 0x000fe200078e3cff */
[----:B------:R-:W4:Y:S04]  /*3970*/  LDL.LU.64 R54, [R1+0xe8] ;  /* 0x0000e80001367983 */ /* 0x000f280000300a00 */
[----:B------:R1:W2:Y:S01]  /*3980*/  @P0 LDG.E.U16 R223, desc[UR8][R172.64] ;  /* 0x00000008acdf0981 */ /* 0x0002a2000c1e1500 */
[----:B------:R-:W-:-:S02]  /*3990*/  ISETP.GE.AND P1, PT, R56, R0, PT ;  /* 0x000000003800720c */ /* 0x000fc40003f26270 */
[----:B------:R-:W-:Y:S02]  /*39a0*/  LOP3.LUT R181, R181, R180, RZ, 0x3c, !PT ;  /* 0x000000b4b5b57212 */ /* 0x000fe400078e3cff */
[----:B------:R-:W-:-:S04]  /*39b0*/  LOP3.LUT R182, R183, R182, RZ, 0x3c, !PT ;  /* 0x000000b6b7b67212 */ /* 0x000fc800078e3cff */
[----:B------:R-:W-:Y:S01]  /*39c0*/  LOP3.LUT R183, R183, R182, RZ, 0x3c, !PT ;  /* 0x000000b6b7b77212 */ /* 0x000fe200078e3cff */
[----:B-1----:R-:W-:Y:S01]  /*39d0*/  IMAD.WIDE R172, R184, 0x2, R180 ;  /* 0x00000002b8ac7825 */ /* 0x002fe200078e02b4 */
[----:B------:R-:W-:Y:S01]  /*39e0*/  BAR.SYNC.DEFER_BLOCKING 0x0 ;  /* 0x0000000000007b1d */ /* 0x000fe20000010000 */
[----:B------:R-:W-:Y:S02]  /*39f0*/  LOP3.LUT R72, R72, 0x30, RZ, 0xc0, !PT ;  /* 0x0000003048487812 */ /* 0x000fe400078ec0ff */
[----:B------:R-:W-:Y:S02]  /*3a00*/  LOP3.LUT R56, R227, 0x7, RZ, 0xc0, !PT ;  /* 0x00000007e3387812 */ /* 0x000fe400078ec0ff */
[----:B------:R-:W-:-:S03]  /*3a10*/  LOP3.LUT R186, R187, R186, RZ, 0x3c, !PT ;  /* 0x000000babbba7212 */ /* 0x000fc600078e3cff */
[----:B------:R-:W-:Y:S01]  /*3a20*/  IMAD R72, R56, 0x40, R72 ;  /* 0x0000004038487824 */ /* 0x000fe200078e0248 */
[----:B------:R-:W-:Y:S01]  /*3a30*/  LOP3.LUT R187, R187, R186, RZ, 0x3c, !PT ;  /* 0x000000babbbb7212 */ /* 0x000fe200078e3cff */
[----:B------:R1:W2:Y:S02]  /*3a40*/  @!P1 LDG.E.U16 R224, desc[UR8][R172.64] ;  /* 0x00000008ace09981 */ /* 0x0002a4000c1e1500 */
[----:B-1----:R-:W-:-:S05]  /*3a50*/  IMAD.WIDE R172, R184, 0x2, R182 ;  /* 0x00000002b8ac7825 */ /* 0x002fca00078e02b6 */
[----:B------:R1:W2:Y:S02]  /*3a60*/  @!P1 LDG.E.U16 R225, desc[UR8][R172.64] ;  /* 0x00000008ace19981 */ /* 0x0002a4000c1e1500 */
[----:B-1----:R-:W-:Y:S01]  /*3a70*/  LOP3.LUT R173, R228, 0x10, RZ, 0xc0, !PT ;  /* 0x00000010e4ad7812 */ /* 0x002fe200078ec0ff */
[----:B------:R-:W-:-:S03]  /*3a80*/  IMAD R172, R56, 0x110, RZ ;  /* 0x0000011038ac7824 */ /* 0x000fc600078e02ff */
[----:B------:R-:W-:-:S04]  /*3a90*/  LOP3.LUT R56, R173, 0x20, R227, 0xf8, !PT ;  /* 0x00000020ad387812 */ /* 0x000fc800078ef8e3 */
[----:B------:R-:W-:Y:S01]  /*3aa0*/  LOP3.LUT R56, R172, R56, RZ, 0x3c, !PT ;  /* 0x00000038ac387212 */ /* 0x000fe200078e3cff */
[----:B------:R-:W-:Y:S01]  /*3ab0*/  IMAD.WIDE R172, R184, 0x2, R186 ;  /* 0x00000002b8ac7825 */ /* 0x000fe200078e02ba */
[----:B------:R-:W-:Y:S01]  /*3ac0*/  LOP3.LUT R189, R189, R188, RZ, 0x3c, !PT ;  /* 0x000000bcbdbd7212 */ /* 0x000fe200078e3cff */
[----:B0-----:R-:W-:-:S03]  /*3ad0*/  ULEA UR4, UR6, UR4, 0x18 ;  /* 0x0000000406047291 */ /* 0x001fc6000f8ec0ff */
[----:B------:R0:W2:Y:S01]  /*3ae0*/  @!P1 LDG.E.U16 R226, desc[UR8][R172.64] ;  /* 0x00000008ace29981 */ /* 0x0000a2000c1e1500 */
[----:B------:R-:W-:-:S04]  /*3af0*/  LOP3.LUT R188, R189, R188, RZ, 0x3c, !PT ;  /* 0x000000bcbdbc7212 */ /* 0x000fc800078e3cff */
[----:B------:R-:W-:Y:S01]  /*3b00*/  LOP3.LUT R189, R189, R188, RZ, 0x3c, !PT ;  /* 0x000000bcbdbd7212 */ /* 0x000fe200078e3cff */
[C---:B0-----:R-:W-:Y:S01]  /*3b10*/  IMAD.SHL.U32 R172, R227.reuse, 0x80, RZ ;  /* 0x00000080e3ac7824 */ /* 0x041fe200078e00ff */
[----:B------:R-:W-:Y:S02]  /*3b20*/  LOP3.LUT R227, R227, 0x3f, RZ, 0xc0, !PT ;  /* 0x0000003fe3e37812 */ /* 0x000fe400078ec0ff */
[----:B------:R-:W-:Y:S02]  /*3b30*/  LOP3.LUT R72, R72, 0x30, R228, 0x78, !PT ;  /* 0x0000003048487812 */ /* 0x000fe400078e78e4 */
[----:B------:R-:W-:Y:S02]  /*3b40*/  SHF.L.U32 R227, R227, 0x1, RZ ;  /* 0x00000001e3e37819 */ /* 0x000fe400000006ff */
[----:B------:R-:W-:Y:S01]  /*3b50*/  LOP3.LUT R56, R56, 0x800, R172, 0xf8, !PT ;  /* 0x0000080038387812 */ /* 0x000fe200078ef8ac */
[----:B------:R-:W-:Y:S01]  /*3b60*/  IMAD.WIDE R172, R184, 0x2, R188 ;  /* 0x00000002b8ac7825 */ /* 0x000fe200078e02bc */
[----:B------:R-:W-:Y:S01]  /*3b70*/  PRMT R228, RZ, 0x7610, R228 ;  /* 0x00007610ffe47816 */ /* 0x000fe200000000e4 */
[----:B------:R0:W-:Y:S01]  /*3b80*/  STS.U16 [R227+UR4], R190 ;  /* 0x000000bee3007988 */ /* 0x0001e20008000404 */
[----:B------:R-:W-:-:S04]  /*3b90*/  PRMT R229, RZ, 0x7610, R229 ;  /* 0x00007610ffe57816 */ /* 0x000fc800000000e5 */
[----:B------:R1:W2:Y:S01]  /*3ba0*/  @!P1 LDG.E.U16 R228, desc[UR8][R172.64] ;  /* 0x00000008ace49981 */ /* 0x0002a2000c1e1500 */
[----:B0-----:R-:W-:-:S03]  /*3bb0*/  IMAD.MOV.U32 R190, RZ, RZ, R193 ;  /* 0x000000ffffbe7224 */ /* 0x001fc600078e00c1 */
[----:B------:R0:W-:Y:S01]  /*3bc0*/  STS.U16 [R227+UR4+0x80], R192 ;  /* 0x000080c0e3007988 */ /* 0x0001e20008000404 */
[----:B------:R-:W-:Y:S02]  /*3bd0*/  IMAD.MOV.U32 R193, RZ, RZ, R195 ;  /* 0x000000ffffc17224 */ /* 0x000fe400078e00c3 */
[----:B-1----:R-:W-:Y:S01]  /*3be0*/  IMAD.WIDE R172, R184, 0x2, R190 ;  /* 0x00000002b8ac7825 */ /* 0x002fe200078e02be */
[----:B------:R-:W-:Y:S01]  /*3bf0*/  PRMT R230, RZ, 0x7610, R230 ;  /* 0x00007610ffe67816 */ /* 0x000fe200000000e6 */
[----:B------:R1:W-:Y:S02]  /*3c00*/  STS.U16 [R227+UR4+0x800], R194 ;  /* 0x000800c2e3007988 */ /* 0x0003e40008000404 */
[----:B0-----:R-:W-:Y:S02]  /*3c10*/  IMAD.MOV.U32 R192, RZ, RZ, R197 ;  /* 0x000000ffffc07224 */ /* 0x001fe400078e00c5 */
[----:B------:R0:W2:Y:S01]  /*3c20*/  @!P1 LDG.E.U16 R229, desc[UR8][R172.64] ;  /* 0x00000008ace59981 */ /* 0x0000a2000c1e1500 */
[----:B------:R-:W-:Y:S01]  /*3c30*/  IMAD.MOV.U32 R195, RZ, RZ, R199 ;  /* 0x000000ffffc37224 */ /* 0x000fe200078e00c7 */
[----:B------:R-:W-:Y:S01]  /*3c40*/  PRMT R231, RZ, 0x7610, R231 ;  /* 0x00007610ffe77816 */ /* 0x000fe200000000e7 */
[----:B-1----:R-:W-:-:S02]  /*3c50*/  IMAD.MOV.U32 R194, RZ, RZ, R201 ;  /* 0x000000ffffc27224 */ /* 0x002fc400078e00c9 */
[C---:B0-----:R-:W-:Y:S01]  /*3c60*/  IMAD.WIDE R172, R184.reuse, 0x2, R192 ;  /* 0x00000002b8ac7825 */ /* 0x041fe200078e02c0 */
[----:B------:R0:W-:Y:S04]  /*3c70*/  STS.U16 [R227+UR4+0x880], R196 ;  /* 0x000880c4e3007988 */ /* 0x0001e80008000404 */
[----:B------:R1:W2:Y:S01]  /*3c80*/  @!P1 LDG.E.U16 R230, desc[UR8][R172.64] ;  /* 0x00000008ace69981 */ /* 0x0002a2000c1e1500 */
[----:B------:R-:W-:Y:S01]  /*3c90*/  IMAD.MOV.U32 R197, RZ, RZ, R203 ;  /* 0x000000ffffc57224 */ /* 0x000fe200078e00cb */
[----:B------:R-:W-:Y:S01]  /*3ca0*/  PRMT R232, RZ, 0x7610, R232 ;  /* 0x00007610ffe87816 */ /* 0x000fe200000000e8 */
[----:B0-----:R-:W-:Y:S02]  /*3cb0*/  IMAD.MOV.U32 R196, RZ, RZ, R207 ;  /* 0x000000ffffc47224 */ /* 0x001fe400078e00cf */
[----:B-1----:R-:W-:Y:S01]  /*3cc0*/  IMAD.WIDE R172, R184, 0x2, R194 ;  /* 0x00000002b8ac7825 */ /* 0x002fe200078e02c2 */
[----:B------:R0:W-:Y:S04]  /*3cd0*/  STS.U16 [R227+UR4+0x1000], R198 ;  /* 0x001000c6e3007988 */ /* 0x0001e80008000404 */
[----:B------:R1:W2:Y:S01]  /*3ce0*/  @!P1 LDG.E.U16 R231, desc[UR8][R172.64] ;  /* 0x00000008ace79981 */ /* 0x0002a2000c1e1500 */
[----:B------:R-:W-:Y:S01]  /*3cf0*/  IMAD.MOV.U32 R199, RZ, RZ, R209 ;  /* 0x000000ffffc77224 */ /* 0x000fe200078e00d1 */
[----:B------:R-:W-:Y:S01]  /*3d00*/  PRMT R233, RZ, 0x7610, R233 ;  /* 0x00007610ffe97816 */ /* 0x000fe200000000e9 */
[----:B0-----:R-:W-:-:S02]  /*3d10*/  IMAD.MOV.U32 R198, RZ, RZ, R211 ;  /* 0x000000ffffc67224 */ /* 0x001fc400078e00d3 */
[----:B-1----:R-:W-:Y:S01]  /*3d20*/  IMAD.WIDE R172, R184, 0x2, R196 ;  /* 0x00000002b8ac7825 */ /* 0x002fe200078e02c4 */
[----:B------:R0:W-:Y:S04]  /*3d30*/  STS.U16 [R227+UR4+0x1080], R200 ;  /* 0x001080c8e3007988 */ /* 0x0001e80008000404 */
[----:B------:R1:W2:Y:S01]  /*3d40*/  @!P1 LDG.E.U16 R232, desc[UR8][R172.64] ;  /* 0x00000008ace89981 */ /* 0x0002a2000c1e1500 */
[----:B------:R-:W-:-:S03]  /*3d50*/  IMAD.MOV.U32 R201, RZ, RZ, R213 ;  /* 0x000000ffffc97224 */ /* 0x000fc600078e00d5 */
[----:B---3--:R3:W-:Y:S01]  /*3d60*/  STS.U16 [R227+UR4+0x1800], R202 ;  /* 0x001800cae3007988 */ /* 0x0087e20008000404 */
[----:B0-----:R-:W-:Y:S02]  /*3d70*/  IMAD.MOV.U32 R200, RZ, RZ, R234 ;  /* 0x000000ffffc87224 */ /* 0x001fe400078e00ea */
[----:B------:R-:W-:Y:S01]  /*3d80*/  IMAD.MOV.U32 R203, RZ, RZ, R235 ;  /* 0x000000ffffcb7224 */ /* 0x000fe200078e00eb */
[----:B------:R0:W-:Y:S01]  /*3d90*/  STS.U16 [R227+UR4+0x1880], R204 ;  /* 0x001880cce3007988 */ /* 0x0001e20008000404 */
[----:B-1----:R-:W-:Y:S01]  /*3da0*/  IMAD.WIDE R172, R184, 0x2, R198 ;  /* 0x00000002b8ac7825 */ /* 0x002fe200078e02c6 */
[----:B------:R-:W-:Y:S02]  /*3db0*/  PRMT R234, RZ, 0x7610, R234 ;  /* 0x00007610ffea7816 */ /* 0x000fe400000000ea */
[----:B------:R-:W2:Y:S01]  /*3dc0*/  LDL.LU R211, [R1+0xcc] ;  /* 0x0000cc0001d37983 */ /* 0x000ea20000300800 */
[----:B---3--:R-:W-:-:S03]  /*3dd0*/  IMAD.MOV.U32 R202, RZ, RZ, R238 ;  /* 0x000000ffffca7224 */ /* 0x008fc600078e00ee */
[----:B------:R1:W3:Y:S01]  /*3de0*/  @!P1 LDG.E.U16 R233, desc[UR8][R172.64] ;  /* 0x00000008ace99981 */ /* 0x0002e2000c1e1500 */
[----:B------:R-:W-:Y:S02]  /*3df0*/  LOP3.LUT R238, R227, 0x10, RZ, 0x3c, !PT ;  /* 0x00000010e3ee7812 */ /* 0x000fe400078e3cff */
[----:B------:R-:W-:Y:S01]  /*3e00*/  PRMT R235, RZ, 0x7610, R235 ;  /* 0x00007610ffeb7816 */ /* 0x000fe200000000eb */
[----:B0-----:R-:W-:Y:S01]  /*3e10*/  IMAD.MOV.U32 R204, RZ, RZ, R242 ;  /* 0x000000ffffcc7224 */ /* 0x001fe200078e00f2 */
[----:B------:R-:W3:Y:S01]  /*3e20*/  LDL.LU R213, [R1+0xd8] ;  /* 0x0000d80001d57983 */ /* 0x000ee20000300800 */
[----:B-1----:R-:W-:-:S03]  /*3e30*/  IMAD.WIDE R172, R184, 0x2, R200 ;  /* 0x00000002b8ac7825 */ /* 0x002fc600078e02c8 */
[----:B------:R0:W-:Y:S04]  /*3e40*/  STS.U16 [R238+UR4+0x100], R205 ;  /* 0x000100cdee007988 */ /* 0x0001e80008000404 */
[----:B------:R1:W4:Y:S01]  /*3e50*/  @!P1 LDG.E.U16 R234, desc[UR8][R172.64] ;  /* 0x00000008acea9981 */ /* 0x000322000c1e1500 */
[----:B0-----:R-:W-:Y:S02]  /*3e60*/  IMAD.MOV.U32 R205, RZ, RZ, R239 ;  /* 0x000000ffffcd7224 */ /* 0x001fe400078e00ef */
[----:B-1----:R-:W-:Y:S01]  /*3e70*/  IMAD.WIDE R172, R184, 0x2, R202 ;  /* 0x00000002b8ac7825 */ /* 0x002fe200078e02ca */
[----:B------:R-:W-:Y:S01]  /*3e80*/  PRMT R239, RZ, 0x7610, R239 ;  /* 0x00007610ffef7816 */ /* 0x000fe200000000ef */
[----:B------:R0:W-:Y:S04]  /*3e90*/  STS.U16 [R238+UR4+0x180], R206 ;  /* 0x000180ceee007988 */ /* 0x0001e80008000404 */
[----:B------:R1:W4:Y:S01]  /*3ea0*/  @!P1 LDG.E.U16 R235, desc[UR8][R172.64] ;  /* 0x00000008aceb9981 */ /* 0x000322000c1e1500 */
[----:B------:R-:W-:Y:S01]  /*3eb0*/  IMAD.MOV.U32 R207, RZ, RZ, R243 ;  /* 0x000000ffffcf7224 */ /* 0x000fe200078e00f3 */
[----:B------:R-:W-:Y:S01]  /*3ec0*/  PRMT R242, RZ, 0x7610, R242 ;  /* 0x00007610fff27816 */ /* 0x000fe200000000f2 */
[----:B0-----:R-:W-:-:S02]  /*3ed0*/  IMAD.MOV.U32 R206, RZ, RZ, R248 ;  /* 0x000000ffffce7224 */ /* 0x001fc400078e00f8 */
[C---:B-1----:R-:W-:Y:S01]  /*3ee0*/  IMAD.WIDE R172, R184.reuse, 0x2, R204 ;  /* 0x00000002b8ac7825 */ /* 0x042fe200078e02cc */
[----:B------:R0:W-:Y:S04]  /*3ef0*/  STS.U16 [R238+UR4+0x900], R208 ;  /* 0x000900d0ee007988 */ /* 0x0001e80008000404 */
[----:B------:R1:W4:Y:S01]  /*3f00*/  @!P1 LDG.E.U16 R239, desc[UR8][R172.64] ;  /* 0x00000008acef9981 */ /* 0x000322000c1e1500 */
[----:B------:R-:W-:Y:S01]  /*3f10*/  IMAD.MOV.U32 R209, RZ, RZ, R249 ;  /* 0x000000ffffd17224 */ /* 0x000fe200078e00f9 */
[----:B------:R-:W-:Y:S01]  /*3f20*/  PRMT R243, RZ, 0x7610, R243 ;  /* 0x00007610fff37816 */ /* 0x000fe200000000f3 */
[----:B0-----:R-:W-:Y:S02]  /*3f30*/  IMAD.MOV.U32 R208, RZ, RZ, R252 ;  /* 0x000000ffffd07224 */ /* 0x001fe400078e00fc */
[----:B------:R-:W4:Y:S01]  /*3f40*/  LDL.LU R252, [R1+0xd0] ;  /* 0x0000d00001fc7983 */ /* 0x000f220000300800 */
[----:B-1----:R-:W-:-:S05]  /*3f50*/  IMAD.WIDE R172, R184, 0x2, R206 ;  /* 0x00000002b8ac7825 */ /* 0x002fca00078e02ce */
[----:B------:R0:W5:Y:S02]  /*3f60*/  @!P1 LDG.E.U16 R242, desc[UR8][R172.64] ;  /* 0x00000008acf29981 */ /* 0x000164000c1e1500 */
[----:B0-----:R-:W-:-:S05]  /*3f70*/  IMAD.WIDE R172, R184, 0x2, R208 ;  /* 0x00000002b8ac7825 */ /* 0x001fca00078e02d0 */
[----:B------:R0:W5:Y:S04]  /*3f80*/  @!P1 LDG.E.U16 R243, desc[UR8][R172.64] ;  /* 0x00000008acf39981 */ /* 0x000168000c1e1500 */
[----:B------:R-:W5:Y:S04]  /*3f90*/  LDL.LU R173, [R1+0xc8] ;  /* 0x0000c80001ad7983 */ /* 0x000f680000300800 */
[----:B------:R2:W-:Y:S01]  /*3fa0*/  STS.U16 [R238+UR4+0x980], R210 ;  /* 0x000980d2ee007988 */ /* 0x0005e20008000404 */
[----:B------:R-:W-:-:S03]  /*3fb0*/  PRMT R248, RZ, 0x7610, R248 ;  /* 0x00007610fff87816 */ /* 0x000fc600000000f8 */
[----:B------:R3:W-:Y:S01]  /*3fc0*/  STS.U16 [R238+UR4+0x1100], R212 ;  /* 0x001100d4ee007988 */ /* 0x0007e20008000404 */
[----:B------:R-:W-:Y:S01]  /*3fd0*/  PRMT R249, RZ, 0x7610, R249 ;  /* 0x00007610fff97816 */ /* 0x000fe200000000f9 */
[----:B--2---:R-:W-:Y:S02]  /*3fe0*/  IMAD.MOV.U32 R210, RZ, RZ, R211 ;  /* 0x000000ffffd27224 */ /* 0x004fe400078e00d3 */
[----:B---3--:R-:W-:Y:S02]  /*3ff0*/  IMAD.MOV.U32 R212, RZ, RZ, R213 ;  /* 0x000000ffffd47224 */ /* 0x008fe400078e00d5 */
[----:B----4-:R-:W-:Y:S01]  /*4000*/  IMAD.MOV.U32 R213, RZ, RZ, R252 ;  /* 0x000000ffffd57224 */ /* 0x010fe200078e00fc */
[----:B-----5:R-:W-:-:S03]  /*4010*/  MOV R211, R173 ;  /* 0x000000ad00d37202 */ /* 0x020fc60000000f00 */
[----:B0-----:R-:W-:-:S05]  /*4020*/  IMAD.WIDE R172, R184, 0x2, R210 ;  /* 0x00000002b8ac7825 */ /* 0x001fca00078e02d2 */
[----:B------:R0:W2:Y:S02]  /*4030*/  @!P1 LDG.E.U16 R248, desc[UR8][R172.64] ;  /* 0x00000008acf89981 */ /* 0x0000a4000c1e1500 */
[----:B0-----:R-:W-:-:S05]  /*4040*/  IMAD.WIDE R172, R184, 0x2, R212 ;  /* 0x00000002b8ac7825 */ /* 0x001fca00078e02d4 */
[----:B------:R-:W3:Y:S04]  /*4050*/  @!P1 LDG.E.U16 R249, desc[UR8][R172.64] ;  /* 0x00000008acf99981 */ /* 0x000ee8000c1e1500 */
[----:B------:R0:W-:Y:S04]  /*4060*/  STS.U16 [R238+UR4+0x1180], R78 ;  /* 0x0011804eee007988 */ /* 0x0001e80008000404 */
[----:B------:R-:W-:Y:S01]  /*4070*/  STS.U16 [R238+UR4+0x1900], R163 ;  /* 0x001900a3ee007988 */ /* 0x000fe20008000404 */
[----:B0-----:R-:W-:-:S03]  /*4080*/  LOP3.LUT R78, R227, 0x20, RZ, 0x3c, !PT ;  /* 0x00000020e34e7812 */ /* 0x001fc600078e3cff */
[----:B------:R-:W-:Y:S04]  /*4090*/  STS.U16 [R238+UR4+0x1980], R174 ;  /* 0x001980aeee007988 */ /* 0x000fe80008000404 */
[----:B------:R0:W-:Y:S04]  /*40a0*/  STS.U16 [R78+UR4+0xa00], R48 ;  /* 0x000a00304e007988 */ /* 0x0001e80008000404 */
[----:B------:R1:W-:Y:S01]  /*40b0*/  STS.U16 [R78+UR4+0x200], R50 ;  /* 0x000200324e007988 */ /* 0x0003e20008000404 */
[----:B0-----:R-:W-:-:S03]  /*40c0*/  LOP3.LUT R48, R227, 0x30, RZ, 0x3c, !PT ;  /* 0x00000030e3307812 */ /* 0x001fc600078e3cff */
[----:B------:R-:W-:Y:S01]  /*40d0*/  STS.U16 [R78+UR4+0x280], R57 ;  /* 0x000280394e007988 */ /* 0x000fe20008000404 */
[----:B-1----:R-:W-:-:S03]  /*40e0*/  LOP3.LUT R50, R227, 0x40, RZ, 0x3c, !PT ;  /* 0x00000040e3327812 */ /* 0x002fc600078e3cff */
[----:B------:R-:W-:Y:S04]  /*40f0*/  STS.U16 [R78+UR4+0xa80], R58 ;  /* 0x000a803a4e007988 */ /* 0x000fe80008000404 */
[----:B------:R-:W-:Y:S04]  /*4100*/  STS.U16 [R78+UR4+0x1200], R79 ;  /* 0x0012004f4e007988 */ /* 0x000fe80008000404 */
[----:B------:R-:W-:Y:S04]  /*4110*/  STS.U16 [R78+UR4+0x1280], R80 ;  /* 0x001280504e007988 */ /* 0x000fe80008000404 */
[----:B------:R-:W-:Y:S04]  /*4120*/  STS.U16 [R78+UR4+0x1a00], R175 ;  /* 0x001a00af4e007988 */ /* 0x000fe80008000404 */
[----:B------:R-:W-:Y:S04]  /*4130*/  STS.U16 [R78+UR4+0x1a80], R185 ;  /* 0x001a80b94e007988 */ /* 0x000fe80008000404 */
[----:B------:R0:W-:Y:S04]  /*4140*/  STS.U16 [R48+UR4+0x300], R49 ;  /* 0x0003003130007988 */ /* 0x0001e80008000404 */
[----:B------:R-:W-:Y:S01]  /*4150*/  STS.U16 [R48+UR4+0x380], R65 ;  /* 0x0003804130007988 */ /* 0x000fe20008000404 */
[----:B0-----:R-:W-:-:S03]  /*4160*/  LOP3.LUT R49, R227, 0x50, RZ, 0x3c, !PT ;  /* 0x00000050e3317812 */ /* 0x001fc600078e3cff */
[----:B------:R-:W-:Y:S04]  /*4170*/  STS.U16 [R48+UR4+0xb00], R64 ;  /* 0x000b004030007988 */ /* 0x000fe80008000404 */
[----:B------:R-:W-:Y:S04]  /*4180*/  STS.U16 [R48+UR4+0xb80], R70 ;  /* 0x000b804630007988 */ /* 0x000fe80008000404 */
[----:B------:R-:W-:Y:S04]  /*4190*/  STS.U16 [R48+UR4+0x1300], R81 ;  /* 0x0013005130007988 */ /* 0x000fe80008000404 */
[----:B------:R-:W-:Y:S04]  /*41a0*/  STS.U16 [R48+UR4+0x1380], R82 ;  /* 0x0013805230007988 */ /* 0x000fe80008000404 */
[----:B------:R0:W-:Y:S04]  /*41b0*/  STS.U16 [R48+UR4+0x1b00], R214 ;  /* 0x001b00d630007988 */ /* 0x0001e80008000404 */
[----:B------:R-:W-:Y:S01]  /*41c0*/  STS.U16 [R48+UR4+0x1b80], R215 ;  /* 0x001b80d730007988 */ /* 0x000fe20008000404 */
[----:B------:R-:W1:Y:S03]  /*41d0*/  S2UR UR7, SR_CgaCtaId ;  /* 0x00000000000779c3 */ /* 0x000e660000008800 */
[----:B------:R-:W-:Y:S04]  /*41e0*/  STS.U16 [R50+UR4+0x400], R76 ;  /* 0x0004004c32007988 */ /* 0x000fe80008000404 */
[----:B------:R-:W-:Y:S01]  /*41f0*/  STS.U16 [R50+UR4+0x480], R51 ;  /* 0x0004803332007988 */ /* 0x000fe20008000404 */
[----:B------:R-:W-:Y:S01]  /*4200*/  UMOV UR6, 0x400 ;  /* 0x0000040000067882 */ /* 0x000fe20000000000 */
[----:B------:R-:W-:Y:S01]  /*4210*/  LOP3.LUT R185, R56, 0x40, RZ, 0x3c, !PT ;  /* 0x0000004038b97812 */ /* 0x000fe200078e3cff */
[----:B0-----:R-:W0:Y:S01]  /*4220*/  LDC R214, c[0x0][0x3ac] ;  /* 0x0000eb00ffd67b82 */ /* 0x001e220000000800 */
[----:B------:R-:W-:Y:S04]  /*4230*/  STS.U16 [R50+UR4+0xc00], R59 ;  /* 0x000c003b32007988 */ /* 0x000fe80008000404 */
[----:B------:R-:W-:Y:S04]  /*4240*/  STS.U16 [R50+UR4+0xc80], R77 ;  /* 0x000c804d32007988 */ /* 0x000fe80008000404 */
[----:B------:R-:W-:Y:S04]  /*4250*/  STS.U16 [R50+UR4+0x1400], R83 ;  /* 0x0014005332007988 */ /* 0x000fe80008000404 */
[----:B------:R-:W-:Y:S04]  /*4260*/  STS.U16 [R50+UR4+0x1480], R84 ;  /* 0x0014805432007988 */ /* 0x000fe80008000404 */
[----:B------:R-:W-:Y:S04]  /*4270*/  STS.U16 [R50+UR4+0x1c00], R216 ;  /* 0x001c00d832007988 */ /* 0x000fe80008000404 */
[----:B------:R4:W-:Y:S04]  /*4280*/  STS.U16 [R50+UR4+0x1c80], R217 ;  /* 0x001c80d932007988 */ /* 0x0009e80008000404 */
[----:B------:R-:W-:Y:S04]  /*4290*/  STS.U16 [R49+UR4+0x500], R75 ;  /* 0x0005004b31007988 */ /* 0x000fe80008000404 */
[----:B------:R-:W-:Y:S01]  /*42a0*/  STS.U16 [R49+UR4+0x580], R74 ;  /* 0x0005804a31007988 */ /* 0x000fe20008000404 */
[----:B----4-:R-:W-:-:S03]  /*42b0*/  LOP3.LUT R50, R227, 0x60, RZ, 0x3c, !PT ;  /* 0x00000060e3327812 */ /* 0x010fc600078e3cff */
[----:B------:R-:W-:Y:S04]  /*42c0*/  STS.U16 [R49+UR4+0xd00], R73 ;  /* 0x000d004931007988 */ /* 0x000fe80008000404 */
[----:B------:R-:W-:Y:S04]  /*42d0*/  STS.U16 [R49+UR4+0xd80], R71 ;  /* 0x000d804731007988 */ /* 0x000fe80008000404 */
[----:B------:R-:W-:Y:S04]  /*42e0*/  STS.U16 [R49+UR4+0x1500], R85 ;  /* 0x0015005531007988 */ /* 0x000fe80008000404 */
[----:B------:R-:W-:Y:S04]  /*42f0*/  STS.U16 [R49+UR4+0x1580], R86 ;  /* 0x0015805631007988 */ /* 0x000fe80008000404 */
[----:B------:R-:W-:Y:S04]  /*4300*/  STS.U16 [R49+UR4+0x1d00], R218 ;  /* 0x001d00da31007988 */ /* 0x000fe80008000404 */
[----:B------:R4:W-:Y:S04]  /*4310*/  STS.U16 [R49+UR4+0x1d80], R219 ;  /* 0x001d80db31007988 */ /* 0x0009e80008000404 */
[----:B------:R-:W-:Y:S01]  /*4320*/  STS.U16 [R50+UR4+0x600], R69 ;  /* 0x0006004532007988 */ /* 0x000fe20008000404 */
[----:B----4-:R-:W-:-:S03]  /*4330*/  LOP3.LUT R49, R227, 0x70, RZ, 0x3c, !PT ;  /* 0x00000070e3317812 */ /* 0x010fc600078e3cff */
[----:B------:R-:W-:Y:S04]  /*4340*/  STS.U16 [R50+UR4+0x680], R68 ;  /* 0x0006804432007988 */ /* 0x000fe80008000404 */
        /* <DEDUP_REMOVED lines=24> */
[----:B------:R-:W-:Y:S01]  /*44d0*/  STS.U16 [R78+UR4+0x2500], R235 ;  /* 0x002500eb4e007988 */ /* 0x000fe20008000404 */
[----:B-1----:R-:W-:-:S03]  /*44e0*/  ULEA UR6, UR7, UR6, 0x18 ;  /* 0x0000000607067291 */ /* 0x002fc6000f8ec0ff */
[----:B--2---:R-:W-:Y:S04]  /*44f0*/  STS.U16 [R78+UR4+0x2700], R248 ;  /* 0x002700f84e007988 */ /* 0x004fe80008000404 */
[----:B------:R-:W-:Y:S04]  /*4500*/  STS.U16 [R48+UR4+0x2180], R228 ;  /* 0x002180e430007988 */ /* 0x000fe80008000404 */
[----:B------:R-:W-:Y:S04]  /*4510*/  STS.U16 [R48+UR4+0x2380], R232 ;  /* 0x002380e830007988 */ /* 0x000fe80008000404 */
[----:B------:R-:W-:Y:S04]  /*4520*/  STS.U16 [R48+UR4+0x2580], R239 ;  /* 0x002580ef30007988 */ /* 0x000fe80008000404 */
[----:B---3--:R-:W-:Y:S01]  /*4530*/  STS.U16 [R48+UR4+0x2780], R249 ;  /* 0x002780f930007988 */ /* 0x008fe20008000404 */
[----:B------:R-:W-:Y:S06]  /*4540*/  BAR.SYNC.DEFER_BLOCKING 0x0 ;  /* 0x0000000000007b1d */ /* 0x000fec0000010000 */
[----:B------:R-:W-:Y:S04]  /*4550*/  LDSM.16.M88.4 R48, [R72+UR6+0x2000] ;  /* 0x002000064830783b */ /* 0x000fe80008000200 */
[----:B------:R-:W-:Y:S04]  /*4560*/  LDSM.16.M88.4 R80, [R72+UR6+0x2200] ;  /* 0x002200064850783b */ /* 0x000fe80008000200 */
[----:B------:R-:W-:Y:S04]  /*4570*/  LDSM.16.M88.4 R76, [R72+UR6+0x2400] ;  /* 0x00240006484c783b */ /* 0x000fe80008000200 */
[----:B------:R-:W-:Y:S04]  /*4580*/  LDSM.16.M88.4 R72, [R72+UR6+0x2600] ;  /* 0x002600064848783b */ /* 0x000fe80008000200 */
[----:B------:R-:W1:Y:S04]  /*4590*/  LDSM.16.MT88.4 R84, [R56+UR6+0x80] ;  /* 0x000080063854783b */ /* 0x000e680008004200 */
[----:B------:R-:W2:Y:S04]  /*45a0*/  LDSM.16.MT88.4 R172, [R56+UR6] ;  /* 0x0000000638ac783b */ /* 0x000ea80008004200 */
[----:B------:R-:W3:Y:S04]  /*45b0*/  LDSM.16.MT88.4 R160, [R185+UR6] ;  /* 0x00000006b9a0783b */ /* 0x000ee80008004200 */
[----:B------:R-:W4:Y:S04]  /*45c0*/  LDSM.16.MT88.4 R68, [R185+UR6+0x80] ;  /* 0x00008006b944783b */ /* 0x000f280008004200 */
[----:B------:R-:W-:Y:S04]  /*45d0*/  LDSM.16.MT88.4 R64, [R56+UR6+0x1000] ;  /* 0x001000063840783b */ /* 0x000fe80008004200 */
[----:B------:R-:W5:Y:S04]  /*45e0*/  LDSM.16.MT88.4 R56, [R56+UR6+0x1080] ;  /* 0x001080063838783b */ /* 0x000f680008004200 */
[----:B------:R-:W0:Y:S01]  /*45f0*/  LDSM.16.MT88.4 R60, [R185+UR6+0x1000] ;  /* 0x00100006b93c783b */ /* 0x000e220008004200 */
[C---:B-1----:R-:W-:Y:S08]  /*4600*/  HMMA.16816.F32.BF16 R112, R84.reuse, R48, R112 ;  /* 0x000000305470723c */ /* 0x042ff00000041870 */
[C---:B------:R-:W-:Y:S08]  /*4610*/  HMMA.16816.F32.BF16 R108, R84.reuse, R80, R108 ;  /* 0x00000050546c723c */ /* 0x040ff0000004186c */
[C---:B------:R-:W-:Y:S08]  /*4620*/  HMMA.16816.F32.BF16 R104, R84.reuse, R76, R104 ;  /* 0x0000004c5468723c */ /* 0x040ff00000041868 */
[----:B------:R-:W-:Y:S01]  /*4630*/  HMMA.16816.F32.BF16 R100, R84, R72, R100 ;  /* 0x000000485464723c */ /* 0x000fe20000041864 */
[----:B------:R-:W1:Y:S07]  /*4640*/  LDSM.16.MT88.4 R84, [R185+UR6+0x1080] ;  /* 0x00108006b954783b */ /* 0x000e6e0008004200 */
[C---:B--2---:R-:W-:Y:S08]  /*4650*/  HMMA.16816.F32.BF16 R140, R172.reuse, R80, R140 ;  /* 0x00000050ac8c723c */ /* 0x044ff0000004188c */
[C---:B------:R-:W-:Y:S08]  /*4660*/  HMMA.16816.F32.BF16 R136, R172.reuse, R76, R136 ;  /* 0x0000004cac88723c */ /* 0x040ff00000041888 */
[----:B------:R-:W-:Y:S08]  /*4670*/  HMMA.16816.F32.BF16 R132, R172, R72, R132 ;  /* 0x00000048ac84723c */ /* 0x000ff00000041884 */
[C---:B---3--:R-:W-:Y:S08]  /*4680*/  HMMA.16816.F32.BF16 R124, R160.reuse, R80, R124 ;  /* 0x00000050a07c723c */ /* 0x048ff0000004187c */
[C---:B------:R-:W-:Y:S08]  /*4690*/  HMMA.16816.F32.BF16 R120, R160.reuse, R76, R120 ;  /* 0x0000004ca078723c */ /* 0x040ff00000041878 */
[----:B------:R-:W-:Y:S08]  /*46a0*/  HMMA.16816.F32.BF16 R116, R160, R72, R116 ;  /* 0x00000048a074723c */ /* 0x000ff00000041874 */
[C---:B----4-:R-:W-:Y:S08]  /*46b0*/  HMMA.16816.F32.BF16 R92, R68.reuse, R80, R92 ;  /* 0x00000050445c723c */ /* 0x050ff0000004185c */
[C---:B------:R-:W-:Y:S08]  /*46c0*/  HMMA.16816.F32.BF16 R88, R68.reuse, R76, R88 ;  /* 0x0000004c4458723c */ /* 0x040ff00000041858 */
[----:B------:R-:W-:Y:S08]  /*46d0*/  HMMA.16816.F32.BF16 R52, R68, R72, R52 ;  /* 0x000000484434723c */ /* 0x000ff00000041834 */
[C---:B-----5:R-:W-:Y:S08]  /*46e0*/  HMMA.16816.F32.BF16 R112, R56.reuse, R50, R112 ;  /* 0x000000323870723c */ /* 0x060ff00000041870 */
[C---:B------:R-:W-:Y:S08]  /*46f0*/  HMMA.16816.F32.BF16 R108, R56.reuse, R82, R108 ;  /* 0x00000052386c723c */ /* 0x040ff0000004186c */
[C---:B------:R-:W-:Y:S08]  /*4700*/  HMMA.16816.F32.BF16 R104, R56.reuse, R78, R104 ;  /* 0x0000004e3868723c */ /* 0x040ff00000041868 */
[----:B------:R-:W-:Y:S01]  /*4710*/  HMMA.16816.F32.BF16 R100, R56, R74, R100 ;  /* 0x0000004a3864723c */ /* 0x000fe20000041864 */
[----:B------:R-:W2:Y:S07]  /*4720*/  LDC R58, c[0x0][0x3a8] ;  /* 0x0000ea00ff3a7b82 */ /* 0x000eae0000000800 */
[-C--:B------:R-:W-:Y:S08]  /*4730*/  HMMA.16816.F32.BF16 R144, R172, R48.reuse, R144 ;  /* 0x00000030ac90723c */ /* 0x080ff00000041890 */
[-C--:B------:R-:W-:Y:S08]  /*4740*/  HMMA.16816.F32.BF16 R128, R160, R48.reuse, R128 ;  /* 0x00000030a080723c */ /* 0x080ff00000041880 */
[----:B------:R-:W-:Y:S01]  /*4750*/  HMMA.16816.F32.BF16 R96, R68, R48, R96 ;  /* 0x000000304460723c */ /* 0x000fe20000041860 */
[----:B------:R-:W-:Y:S01]  /*4760*/  UIADD3 UR5, UPT, UPT, UR5, -0x1, URZ ;  /* 0xffffffff05057890 */ /* 0x000fe2000fffe0ff */
[----:B0-----:R-:W-:-:S06]  /*4770*/  IMAD.SHL.U32 R214, R214, 0x20, RZ ;  /* 0x00000020d6d67824 */ /* 0x001fcc00078e00ff */
[----:B------:R-:W-:Y:S01]  /*4780*/  HMMA.16816.F32.BF16 R140, R64, R82, R140 ;  /* 0x00000052408c723c */ /* 0x000fe2000004188c */
[----:B------:R-:W-:-:S07]  /*4790*/  UISETP.NE.U32.AND UP0, UPT, UR5, URZ, UPT ;  /* 0x000000ff0500728c */ /* 0x000fce000bf05070 */
[C---:B------:R-:W-:Y:S08]  /*47a0*/  HMMA.16816.F32.BF16 R136, R64.reuse, R78, R136 ;  /* 0x0000004e4088723c */ /* 0x040ff00000041888 */
[----:B------:R-:W-:Y:S08]  /*47b0*/  HMMA.16816.F32.BF16 R132, R64, R74, R132 ;  /* 0x0000004a4084723c */ /* 0x000ff00000041884 */
[C---:B------:R-:W-:Y:S08]  /*47c0*/  HMMA.16816.F32.BF16 R124, R60.reuse, R82, R124 ;  /* 0x000000523c7c723c */ /* 0x040ff0000004187c */
[C---:B------:R-:W-:Y:S08]  /*47d0*/  HMMA.16816.F32.BF16 R120, R60.reuse, R78, R120 ;  /* 0x0000004e3c78723c */ /* 0x040ff00000041878 */
[----:B------:R-:W-:Y:S08]  /*47e0*/  HMMA.16816.F32.BF16 R116, R60, R74, R116 ;  /* 0x0000004a3c74723c */ /* 0x000ff00000041874 */
[C---:B-1----:R-:W-:Y:S08]  /*47f0*/  HMMA.16816.F32.BF16 R92, R84.reuse, R82, R92 ;  /* 0x00000052545c723c */ /* 0x042ff0000004185c */
[C---:B------:R-:W-:Y:S08]  /*4800*/  HMMA.16816.F32.BF16 R88, R84.reuse, R78, R88 ;  /* 0x0000004e5458723c */ /* 0x040ff00000041858 */
[----:B------:R-:W-:Y:S01]  /*4810*/  HMMA.16816.F32.BF16 R52, R84, R74, R52 ;  /* 0x0000004a5434723c */ /* 0x000fe20000041834 */
[----:B------:R-:W-:-:S04]  /*4820*/  IMAD.WIDE R212, R214, 0x2, R212 ;  /* 0x00000002d6d47825 */ /* 0x000fc800078e02d4 */
[----:B------:R-:W-:-:S04]  /*4830*/  IMAD.WIDE R48, R214, 0x2, R188 ;  /* 0x00000002d6307825 */ /* 0x000fc800078e02bc */
[C---:B------:R-:W-:Y:S01]  /*4840*/  IMAD.WIDE R208, R214.reuse, 0x2, R208 ;  /* 0x00000002d6d07825 */ /* 0x040fe200078e02d0 */
[-C--:B------:R-:W-:Y:S03]  /*4850*/  HMMA.16816.F32.BF16 R144, R64, R50.reuse, R144 ;  /* 0x000000324090723c */ /* 0x080fe60000041890 */
[C---:B------:R-:W-:Y:S01]  /*4860*/  IMAD.WIDE R210, R214.reuse, 0x2, R210 ;  /* 0x00000002d6d27825 */ /* 0x040fe200078e02d2 */
[----:B------:R-:W-:Y:S03]  /*4870*/  STL [R1+0xd8], R212 ;  /* 0x0000d8d401007387 */ /* 0x000fe60000100800 */
[C---:B------:R-:W-:Y:S01]  /*4880*/  IMAD.WIDE R198, R214.reuse, 0x2, R198 ;  /* 0x00000002d6c67825 */ /* 0x040fe200078e02c6 */
[-C--:B------:R-:W-:Y:S03]  /*4890*/  HMMA.16816.F32.BF16 R128, R60, R50.reuse, R128 ;  /* 0x000000323c80723c */ /* 0x080fe60000041880 */
[C---:B------:R-:W-:Y:S01]  /*48a0*/  IMAD.WIDE R202, R214.reuse, 0x2, R202 ;  /* 0x00000002d6ca7825 */ /* 0x040fe200078e02ca */
[----:B------:R0:W-:Y:S03]  /*48b0*/  STL [R1+0xd0], R213 ;  /* 0x0000d0d501007387 */ /* 0x0001e60000100800 */
[C---:B------:R-:W-:Y:S01]  /*48c0*/  IMAD.WIDE R194, R214.reuse, 0x2, R194 ;  /* 0x00000002d6c27825 */ /* 0x040fe200078e02c2 */
[----:B------:R-:W-:Y:S03]  /*48d0*/  HMMA.16816.F32.BF16 R96, R84, R50, R96 ;  /* 0x000000325460723c */ /* 0x000fe60000041860 */
[C---:B------:R-:W-:Y:S01]  /*48e0*/  IMAD.WIDE R206, R214.reuse, 0x2, R206 ;  /* 0x00000002d6ce7825 */ /* 0x040fe200078e02ce */
[----:B------:R-:W-:Y:S03]  /*48f0*/  STL [R1+0xcc], R210 ;  /* 0x0000ccd201007387 */ /* 0x000fe60000100800 */
[----:B------:R-:W-:-:S04]  /*4900*/  IMAD.WIDE R200, R214, 0x2, R200 ;  /* 0x00000002d6c87825 */ /* 0x000fc800078e02c8 */
[----:B------:R-:W-:-:S04]  /*4910*/  IMAD.WIDE R196, R214, 0x2, R196 ;  /* 0x00000002d6c47825 */ /* 0x000fc800078e02c4 */
[----:B------:R-:W-:-:S04]  /*4920*/  IMAD.WIDE R192, R214, 0x2, R192 ;  /* 0x00000002d6c07825 */ /* 0x000fc800078e02c0 */
[----:B------:R-:W-:Y:S02]  /*4930*/  IMAD.MOV.U32 R189, RZ, RZ, R48 ;  /* 0x000000ffffbd7224 */ /* 0x000fe400078e0030 */
[----:B------:R-:W-:Y:S02]  /*4940*/  IMAD.MOV.U32 R188, RZ, RZ, R49 ;  /* 0x000000ffffbc7224 */ /* 0x000fe400078e0031 */
[----:B------:R-:W-:Y:S02]  /*4950*/  IMAD.MOV.U32 R249, RZ, RZ, R209 ;  /* 0x000000fffff97224 */ /* 0x000fe400078e00d1 */
[C---:B------:R-:W-:Y:S01]  /*4960*/  IMAD.WIDE R204, R214.reuse, 0x2, R204 ;  /* 0x00000002d6cc7825 */ /* 0x040fe200078e02cc */
[----:B------:R1:W-:Y:S03]  /*4970*/  STL [R1+0xc8], R211 ;  /* 0x0000c8d301007387 */ /* 0x0003e60000100800 */
[----:B------:R-:W-:-:S04]  /*4980*/  IMAD.WIDE R190, R214, 0x2, R190 ;  /* 0x00000002d6be7825 */ /* 0x000fc800078e02be */
[----:B------:R-:W-:-:S04]  /*4990*/  IMAD.WIDE R48, R214, 0x2, R186 ;  /* 0x00000002d6307825 */ /* 0x000fc800078e02ba */
[----:B------:R-:W-:-:S04]  /*49a0*/  IMAD.WIDE R56, R214, 0x2, R182 ;  /* 0x00000002d6387825 */ /* 0x000fc800078e02b6 */
[----:B------:R-:W-:-:S04]  /*49b0*/  IMAD.WIDE R50, R214, 0x2, R180 ;  /* 0x00000002d6327825 */ /* 0x000fc800078e02b4 */
[----:B--2---:R-:W-:Y:S02]  /*49c0*/  IMAD.SHL.U32 R58, R58, 0x20, RZ ;  /* 0x000000203a3a7824 */ /* 0x004fe400078e00ff */
[----:B------:R-:W-:Y:S02]  /*49d0*/  IMAD.MOV.U32 R209, RZ, RZ, R199 ;  /* 0x000000ffffd17224 */ /* 0x000fe400078e00c7 */
[----:B------:R-:W-:Y:S02]  /*49e0*/  IMAD.MOV.U32 R235, RZ, RZ, R203 ;  /* 0x000000ffffeb7224 */ /* 0x000fe400078e00cb */
[----:B------:R-:W-:Y:S02]  /*49f0*/  IMAD.MOV.U32 R199, RZ, RZ, R195 ;  /* 0x000000ffffc77224 */ /* 0x000fe400078e00c3 */
[----:B------:R-:W-:Y:S02]  /*4a00*/  IMAD.MOV.U32 R243, RZ, RZ, R207 ;  /* 0x000000fffff37224 */ /* 0x000fe400078e00cf */
[----:B0-----:R-:W-:-:S02]  /*4a10*/  IMAD.MOV.U32 R213, RZ, RZ, R201 ;  /* 0x000000ffffd57224 */ /* 0x001fc400078e00c9 */
[----:B------:R-:W-:Y:S01]  /*4a20*/  IMAD.MOV.U32 R203, RZ, RZ, R197 ;  /* 0x000000ffffcb7224 */ /* 0x000fe200078e00c5 */
[----:B------:R-:W-:Y:S01]  /*4a30*/  MOV R197, R192 ;  /* 0x000000c000c57202 */ /* 0x000fe20000000f00 */
[----:B------:R-:W-:Y:S02]  /*4a40*/  IMAD.MOV.U32 R195, RZ, RZ, R193 ;  /* 0x000000ffffc37224 */ /* 0x000fe400078e00c1 */
[----:B------:R-:W-:Y:S02]  /*4a50*/  IMAD.MOV.U32 R252, RZ, RZ, R208 ;  /* 0x000000fffffc7224 */ /* 0x000fe400078e00d0 */
[----:B------:R-:W-:Y:S02]  /*4a60*/  IMAD.MOV.U32 R248, RZ, RZ, R206 ;  /* 0x000000fffff87224 */ /* 0x000fe400078e00ce */
[----:B------:R-:W-:Y:S02]  /*4a70*/  IMAD.MOV.U32 R242, RZ, RZ, R204 ;  /* 0x000000fffff27224 */ /* 0x000fe400078e00cc */
[----:B------:R-:W-:-:S02]  /*4a80*/  IMAD.MOV.U32 R239, RZ, RZ, R205 ;  /* 0x000000ffffef7224 */ /* 0x000fc400078e00cd */
[----:B------:R-:W-:Y:S02]  /*4a90*/  IMAD.MOV.U32 R238, RZ, RZ, R202 ;  /* 0x000000ffffee7224 */ /* 0x000fe400078e00ca */
[----:B------:R-:W-:Y:S02]  /*4aa0*/  IMAD.MOV.U32 R234, RZ, RZ, R200 ;  /* 0x000000ffffea7224 */ /* 0x000fe400078e00c8 */
[----:B-1----:R-:W-:Y:S02]  /*4ab0*/  IMAD.MOV.U32 R211, RZ, RZ, R198 ;  /* 0x000000ffffd37224 */ /* 0x002fe400078e00c6 */
[----:B------:R-:W-:Y:S02]  /*4ac0*/  IMAD.MOV.U32 R207, RZ, RZ, R196 ;  /* 0x000000ffffcf7224 */ /* 0x000fe400078e00c4 */
[----:B------:R-:W-:Y:S02]  /*4ad0*/  IMAD.MOV.U32 R201, RZ, RZ, R194 ;  /* 0x000000ffffc97224 */ /* 0x000fe400078e00c2 */
[----:B------:R-:W-:-:S02]  /*4ae0*/  IMAD.MOV.U32 R193, RZ, RZ, R190 ;  /* 0x000000ffffc17224 */ /* 0x000fc400078e00be */
[----:B------:R-:W-:Y:S02]  /*4af0*/  IMAD.MOV.U32 R187, RZ, RZ, R48 ;  /* 0x000000ffffbb7224 */ /* 0x000fe400078e0030 */
[----:B------:R-:W-:Y:S02]  /*4b00*/  IMAD.MOV.U32 R186, RZ, RZ, R49 ;  /* 0x000000ffffba7224 */ /* 0x000fe400078e0031 */
[----:B------:R-:W-:Y:S02]  /*4b10*/  IMAD.MOV.U32 R183, RZ, RZ, R56 ;  /* 0x000000ffffb77224 */ /* 0x000fe400078e0038 */
[----:B------:R-:W-:Y:S02]  /*4b20*/  IMAD.MOV.U32 R182, RZ, RZ, R57 ;  /* 0x000000ffffb67224 */ /* 0x000fe400078e0039 */
[----:B------:R-:W-:Y:S02]  /*4b30*/  IMAD.MOV.U32 R181, RZ, RZ, R50 ;  /* 0x000000ffffb57224 */ /* 0x000fe400078e0032 */
[----:B------:R-:W-:-:S02]  /*4b40*/  IMAD.MOV.U32 R180, RZ, RZ, R51 ;  /* 0x000000ffffb47224 */ /* 0x000fc400078e0033 */
[----:B------:R-:W-:-:S04]  /*4b50*/  IMAD.WIDE R2, R58, 0x2, R2 ;  /* 0x000000023a027825 */ /* 0x000fc800078e0202 */
[----:B------:R-:W-:Y:S01]  /*4b60*/  VIADD R0, R0, 0xffffffe0 ;  /* 0xffffffe000007836 */ /* 0x000fe20000000000 */
[----:B------:R-:W-:Y:S06]  /*4b70*/  BRA.U UP0, `(.L_x_1) ;  /* 0xffffffd500dc7547 */ /* 0x000fec000b83ffff */
[----:B------:R-:W-:Y:S02]  /*4b80*/  F2FP.BF16.F32.PACK_AB R47, R55, R119 ;  /* 0x00000077372f723e */ /* 0x000fe400000010ff */
[----:B------:R-:W-:Y:S02]  /*4b90*/  F2FP.BF16.F32.PACK_AB R46, R53, R117 ;  /* 0x00000075352e723e */ /* 0x000fe400000010ff */
[----:B------:R-:W-:Y:S02]  /*4ba0*/  F2FP.BF16.F32.PACK_AB R45, R103, R135 ;  /* 0x00000087672d723e */ /* 0x000fe400000010ff */
[----:B------:R-:W-:Y:S02]  /*4bb0*/  F2FP.BF16.F32.PACK_AB R44, R101, R133 ;  /* 0x00000085652c723e */ /* 0x000fe400000010ff */
[----:B------:R-:W-:Y:S02]  /*4bc0*/  F2FP.BF16.F32.PACK_AB R43, R54, R118 ;  /* 0x00000076362b723e */ /* 0x000fe400000010ff */
[----:B------:R-:W-:-:S02]  /*4bd0*/  F2FP.BF16.F32.PACK_AB R42, R52, R116 ;  /* 0x00000074342a723e */ /* 0x000fc400000010ff */
        /* <DEDUP_REMOVED lines=25> */
[----:B------:R-:W-:-:S07]  /*4d70*/  F2FP.BF16.F32.PACK_AB R8, R112, R144 ;  /* 0x000000907008723e */ /* 0x000fce00000010ff */
.L_x_0:
[----:B------:R-:W0:Y:S01]  /*4d80*/  S2R R4, SR_TID.X ;  /* 0x0000000000047919 */ /* 0x000e220000002100 */
[----:B------:R-:W2:Y:S01]  /*4d90*/  S2UR UR5, SR_CgaCtaId ;  /* 0x00000000000579c3 */ /* 0x000ea20000008800 */
[----:B------:R-:W3:Y:S01]  /*4da0*/  LDCU.128 UR12, c[0x0][0x390] ;  /* 0x00007200ff0c77ac */ /* 0x000ee20008000c00 */
[----:B------:R-:W4:Y:S01]  /*4db0*/  LDL.LU R62, [R1+0xd4] ;  /* 0x0000d400013e7983 */ /* 0x000f220000300800 */
[----:B------:R-:W-:-:S03]  /*4dc0*/  UMOV UR4, 0x400 ;  /* 0x0000040000047882 */ /* 0x000fc60000000000 */
[----:B------:R-:W5:Y:S04]  /*4dd0*/  LDL.LU R61, [R1+0xdc] ;  /* 0x0000dc00013d7983 */ /* 0x000f680000300800 */
[----:B------:R-:W5:Y:S01]  /*4de0*/  LDL.LU R60, [R1+0xe0] ;  /* 0x0000e000013c7983 */ /* 0x000f620000300800 */
[----:B--2---:R-:W-:Y:S01]  /*4df0*/  ULEA UR4, UR5, UR4, 0x18 ;  /* 0x0000000405047291 */ /* 0x004fe2000f8ec0ff */
[C---:B0-----:R-:W-:Y:S01]  /*4e00*/  IMAD.SHL.U32 R0, R4.reuse, 0x10, RZ ;  /* 0x0000001004007824 */ /* 0x041fe200078e00ff */
[C---:B-1----:R-:W-:Y:S01]  /*4e10*/  LOP3.LUT R49, R4.reuse, 0x3f, RZ, 0xc0, !PT ;  /* 0x0000003f04317812 */ /* 0x042fe200078ec0ff */
[----:B------:R-:W-:-:S03]  /*4e20*/  IMAD.SHL.U32 R2, R4, 0x20, RZ ;  /* 0x0000002004027824 */ /* 0x000fc600078e00ff */
[----:B------:R-:W-:Y:S02]  /*4e30*/  LOP3.LUT R0, R0, 0xf0, RZ, 0xc0, !PT ;  /* 0x000000f000007812 */ /* 0x000fe400078ec0ff */
[----:B------:R-:W-:Y:S02]  /*4e40*/  LOP3.LUT R3, R2, 0x200, RZ, 0xc0, !PT ;  /* 0x0000020002037812 */ /* 0x000fe400078ec0ff */
[----:B------:R-:W-:Y:S01]  /*4e50*/  LEA R49, R49, UR4, 0x4 ;  /* 0x0000000431317c11 */ /* 0x000fe2000f8e20ff */
[----:B------:R-:W-:Y:S01]  /*4e60*/  BAR.SYNC.DEFER_BLOCKING 0x0 ;  /* 0x0000000000007b1d */ /* 0x000fe20000010000 */
[----:B------:R-:W-:Y:S02]  /*4e70*/  IADD3 R0, PT, PT, R3, UR4, R0 ;  /* 0x0000000403007c10 */ /* 0x000fe4000fffe000 */
[----:B------:R-:W-:-:S03]  /*4e80*/  LOP3.LUT R3, R4, 0x20, RZ, 0xc0, !PT ;  /* 0x0000002004037812 */ /* 0x000fc600078ec0ff */
[----:B------:R-:W0:Y:S02]  /*4e90*/  LDCU UR4, c[0x0][0x3b8] ;  /* 0x00007700ff0477ac */ /* 0x000e240008000800 */
[----:B------:R-:W-:-:S05]  /*4ea0*/  IMAD R48, R3, 0x8, R0 ;  /* 0x0000000803307824 */ /* 0x000fca00078e0200 */
[----:B------:R-:W-:Y:S01]  /*4eb0*/  STSM.16.M88.4 [R48], R8 ;  /* 0x0000000830007844 */ /* 0x000fe20000000200 */
[----:B------:R-:W-:Y:S06]  /*4ec0*/  BAR.SYNC.DEFER_BLOCKING 0x0 ;  /* 0x0000000000007b1d */ /* 0x000fec0000010000 */
[----:B------:R-:W1:Y:S02]  /*4ed0*/  LDS.128 R52, [R49] ;  /* 0x0000000031347984 */ /* 0x000e640000000c00 */
[----:B------:R-:W-:Y:S06]  /*4ee0*/  BAR.SYNC.DEFER_BLOCKING 0x0 ;  /* 0x0000000000007b1d */ /* 0x000fec0000010000 */
[----:B------:R-:W-:Y:S02]  /*4ef0*/  STSM.16.M88.4 [R48], R12 ;  /* 0x0000000c30007844 */ /* 0x000fe40000000200 */
[----:B------:R-:W-:Y:S06]  /*4f00*/  BAR.SYNC.DEFER_BLOCKING 0x0 ;  /* 0x0000000000007b1d */ /* 0x000fec0000010000 */
[----:B------:R-:W2:Y:S02]  /*4f10*/  LDS.128 R56, [R49] ;  /* 0x0000000031387984 */ /* 0x000ea40000000c00 */
[----:B------:R-:W-:Y:S06]  /*4f20*/  BAR.SYNC.DEFER_BLOCKING 0x0 ;  /* 0x0000000000007b1d */ /* 0x000fec0000010000 */
[----:B------:R-:W-:Y:S02]  /*4f30*/  STSM.16.M88.4 [R48], R24 ;  /* 0x0000001830007844 */ /* 0x000fe40000000200 */
[----:B------:R-:W-:Y:S06]  /*4f40*/  BAR.SYNC.DEFER_BLOCKING 0x0 ;  /* 0x0000000000007b1d */ /* 0x000fec0000010000 */
[----:B------:R-:W0:Y:S02]  /*4f50*/  LDS.128 R20, [R49] ;  /* 0x0000000031147984 */ /* 0x000e240000000c00 */
[----:B------:R-:W-:Y:S06]  /*4f60*/  BAR.SYNC.DEFER_BLOCKING 0x0 ;  /* 0x0000000000007b1d */ /* 0x000fec0000010000 */
[----:B------:R-:W-:Y:S02]  /*4f70*/  STSM.16.M88.4 [R48], R28 ;  /* 0x0000001c30007844 */ /* 0x000fe40000000200 */
[----:B------:R-:W-:Y:S06]  /*4f80*/  BAR.SYNC.DEFER_BLOCKING 0x0 ;  /* 0x0000000000007b1d */ /* 0x000fec0000010000 */
[----:B------:R-:W0:Y:S02]  /*4f90*/  LDS.128 R16, [R49] ;  /* 0x0000000031107984 */ /* 0x000e240000000c00 */
[----:B------:R-:W-:Y:S06]  /*4fa0*/  BAR.SYNC.DEFER_BLOCKING 0x0 ;  /* 0x0000000000007b1d */ /* 0x000fec0000010000 */
[----:B------:R1:W-:Y:S02]  /*4fb0*/  STSM.16.M88.4 [R48], R32 ;  /* 0x0000002030007844 */ /* 0x0003e40000000200 */
[----:B------:R-:W-:Y:S01]  /*4fc0*/  BAR.SYNC.DEFER_BLOCKING 0x0 ;  /* 0x0000000000007b1d */ /* 0x000fe20000010000 */
[----:B----4-:R-:W-:-:S02]  /*4fd0*/  VIADD R5, R62, 0x2 ;  /* 0x000000023e057836 */ /* 0x010fc40000000000 */
[----:B------:R-:W-:Y:S01]  /*4fe0*/  VIADD R6, R62, 0x1 ;  /* 0x000000013e067836 */ /* 0x000fe20000000000 */
[----:B-1----:R-:W-:Y:S01]  /*4ff0*/  PRMT R34, R52, 0x7632, R34 ;  /* 0x0000763234227816 */ /* 0x002fe20000000022 */
[C---:B------:R-:W-:Y:S01]  /*5000*/  VIADD R2, R62.reuse, 0x4 ;  /* 0x000000043e027836 */ /* 0x040fe20000000000 */
[----:B---3--:R-:W-:Y:S01]  /*5010*/  ISETP.GE.AND P4, PT, R5, UR15, PT ;  /* 0x0000000f05007c0c */ /* 0x008fe2000bf86270 */
[----:B0-----:R-:W-:Y:S01]  /*5020*/  IMAD R29, R62, UR4, RZ ;  /* 0x000000043e1d7c24 */ /* 0x001fe2000f8e02ff */
[----:B------:R-:W0:Y:S01]  /*5030*/  LDC R5, c[0x0][0x3b4] ;  /* 0x0000ed00ff057b82 */ /* 0x000e220000000800 */
[----:B------:R-:W-:Y:S01]  /*5040*/  ISETP.GE.AND P5, PT, R6, UR15, PT ;  /* 0x0000000f06007c0c */ /* 0x000fe2000bfa6270 */
[----:B------:R-:W-:Y:S01]  /*5050*/  VIADD R6, R62, 0x3 ;  /* 0x000000033e067836 */ /* 0x000fe20000000000 */
[----:B------:R-:W-:Y:S01]  /*5060*/  ISETP.GE.AND P1, PT, R2, UR15, PT ;  /* 0x0000000f02007c0c */ /* 0x000fe2000bf26270 */
[----:B------:R-:W-:Y:S01]  /*5070*/  VIADD R33, R29, UR4 ;  /* 0x000000041d217c36 */ /* 0x000fe20008000000 */
[----:B-----5:R-:W-:Y:S01]  /*5080*/  ISETP.GE.AND P0, PT, R61, UR14, PT ;  /* 0x0000000e3d007c0c */ /* 0x020fe2000bf06270 */
[----:B------:R-:W-:Y:S02]  /*5090*/  LDS.128 R12, [R49] ;  /* 0x00000000310c7984 */ /* 0x000fe40000000c00 */
[----:B------:R-:W-:Y:S01]  /*50a0*/  BAR.SYNC.DEFER_BLOCKING 0x0 ;  /* 0x0000000000007b1d */ /* 0x000fe20000010000 */
[----:B------:R-:W-:Y:S01]  /*50b0*/  ISETP.GE.AND P3, PT, R6, UR15, PT ;  /* 0x0000000f06007c0c */ /* 0x000fe2000bf66270 */
[----:B------:R-:W-:Y:S01]  /*50c0*/  VIADD R35, R33, UR4 ;  /* 0x0000000421237c36 */ /* 0x000fe20008000000 */
[----:B------:R-:W-:Y:S01]  /*50d0*/  ISETP.LT.AND P0, PT, R62, UR15, !P0 ;  /* 0x0000000f3e007c0c */ /* 0x000fe2000c701270 */
[----:B0-----:R-:W-:-:S05]  /*50e0*/  IMAD R0, R61, R5, RZ ;  /* 0x000000053d007224 */ /* 0x001fca00078e02ff */
[----:B------:R-:W-:-:S04]  /*50f0*/  LEA R2, P2, R0, UR12, 0x1 ;  /* 0x0000000c00027c11 */ /* 0x000fc8000f8408ff */
[----:B------:R-:W-:Y:S01]  /*5100*/  LEA.HI.X.SX32 R3, R0, UR13, 0x1, P2 ;  /* 0x0000000d00037c11 */ /* 0x000fe200090f0eff */
[----:B------:R2:W-:Y:S01]  /*5110*/  STSM.16.M88.4 [R48], R36 ;  /* 0x0000002430007844 */ /* 0x0005e20000000200 */
[----:B------:R-:W-:Y:S01]  /*5120*/  LEA R0, R5, R0, 0x6 ;  /* 0x0000000005007211 */ /* 0x000fe200078e30ff */
[----:B------:R-:W-:Y:S01]  /*5130*/  BAR.SYNC.DEFER_BLOCKING 0x0 ;  /* 0x0000000000007b1d */ /* 0x000fe20000010000 */
[----:B------:R-:W-:Y:S01]  /*5140*/  ISETP.GE.AND P2, PT, R62, UR15, PT ;  /* 0x0000000f3e007c0c */ /* 0x000fe2000bf46270 */
[--C-:B------:R-:W-:Y:S01]  /*5150*/  IMAD.WIDE R26, R29, 0x2, R2.reuse ;  /* 0x000000021d1a7825 */ /* 0x100fe200078e0202 */
[----:B------:R-:W-:Y:S02]  /*5160*/  LEA R24, P6, R0, UR12, 0x1 ;  /* 0x0000000c00187c11 */ /* 0x000fe4000f8c08ff */
[----:B------:R-:W-:Y:S01]  /*5170*/  ISETP.LT.AND P2, PT, R60, UR14, !P2 ;  /* 0x0000000e3c007c0c */ /* 0x000fe2000d741270 */
[----:B------:R-:W-:Y:S01]  /*5180*/  IMAD.WIDE R30, R33, 0x2, R2 ;  /* 0x00000002211e7825 */ /* 0x000fe200078e0202 */
[----:B------:R-:W-:-:S02]  /*5190*/  LEA.HI.X.SX32 R25, R0, UR13, 0x1, P6 ;  /* 0x0000000d00197c11 */ /* 0x000fc4000b0f0eff */
[----:B------:R-:W-:Y:S01]  /*51a0*/  ISETP.LT.AND P6, PT, R61, UR14, !P5 ;  /* 0x0000000e3d007c0c */ /* 0x000fe2000efc1270 */
[----:B------:R-:W-:Y:S01]  /*51b0*/  VIADD R0, R62, 0x5 ;  /* 0x000000053e007836 */ /* 0x000fe20000000000 */
[----:B------:R-:W-:Y:S01]  /*51c0*/  ISETP.LT.AND P5, PT, R60, UR14, !P5 ;  /* 0x0000000e3c007c0c */ /* 0x000fe2000efa1270 */
[----:B------:R-:W-:Y:S01]  /*51d0*/  IMAD.WIDE R28, R29, 0x2, R24 ;  /* 0x000000021d1c7825 */ /* 0x000fe200078e0218 */
[----:B--2---:R-:W-:-:S03]  /*51e0*/  PRMT R36, R56, 0x7632, R36 ;  /* 0x0000763238247816 */ /* 0x004fc60000000024 */
[----:B------:R-:W-:Y:S01]  /*51f0*/  VIADD R37, R35, UR4 ;  /* 0x0000000423257c36 */ /* 0x000fe20008000000 */
[----:B------:R-:W0:Y:S01]  /*5200*/  LDS.128 R8, [R49] ;  /* 0x0000000031087984 */ /* 0x000e220000000c00 */
[----:B------:R-:W-:Y:S06]  /*5210*/  BAR.SYNC.DEFER_BLOCKING 0x0 ;  /* 0x0000000000007b1d */ /* 0x000fec0000010000 */
[----:B------:R-:W-:Y:S02]  /*5220*/  STSM.16.M88.4 [R48], R40 ;  /* 0x0000002830007844 */ /* 0x000fe40000000200 */
[----:B------:R-:W-:Y:S06]  /*5230*/  BAR.SYNC.DEFER_BLOCKING 0x0 ;  /* 0x0000000000007b1d */ /* 0x000fec0000010000 */
[----:B------:R-:W1:Y:S02]  /*5240*/  LDS.128 R4, [R49] ;  /* 0x0000000031047984 */ /* 0x000e640000000c00 */
[----:B------:R-:W-:Y:S06]  /*5250*/  BAR.SYNC.DEFER_BLOCKING 0x0 ;  /* 0x0000000000007b1d */ /* 0x000fec0000010000 */
[----:B------:R-:W-:Y:S02]  /*5260*/  STSM.16.M88.4 [R48], R44 ;  /* 0x0000002c30007844 */ /* 0x000fe40000000200 */
[----:B------:R-:W-:Y:S06]  /*5270*/  BAR.SYNC.DEFER_BLOCKING 0x0 ;  /* 0x0000000000007b1d */ /* 0x000fec0000010000 */
[----:B------:R2:W-:Y:S01]  /*5280*/  @P0 STG.E.U16 desc[UR8][R26.64], R52 ;  /* 0x000000341a000986 */ /* 0x0005e2000c101508 */
[----:B------:R-:W-:-:S02]  /*5290*/  ISETP.LT.AND P0, PT, R61, UR14, !P4 ;  /* 0x0000000e3d007c0c */ /* 0x000fc4000e701270 */
[----:B------:R-:W-:Y:S01]  /*52a0*/  ISETP.LT.AND P4, PT, R60, UR14, !P4 ;  /* 0x0000000e3c007c0c */ /* 0x000fe2000e781270 */
[----:B------:R3:W-:Y:S01]  /*52b0*/  @P2 STG.E.U16 desc[UR8][R28.64], R34 ;  /* 0x000000221c002986 */ /* 0x0007e2000c101508 */
[----:B------:R-:W-:Y:S01]  /*52c0*/  ISETP.GE.AND P2, PT, R0, UR15, PT ;  /* 0x0000000f00007c0c */ /* 0x000fe2000bf46270 */
[----:B------:R-:W-:Y:S02]  /*52d0*/  VIADD R0, R62, 0x6 ;  /* 0x000000063e007836 */ /* 0x000fe40000000000 */
[----:B------:R4:W-:Y:S03]  /*52e0*/  @P6 STG.E.U16 desc[UR8][R30.64], R56 ;  /* 0x000000381e006986 */ /* 0x0009e6000c101508 */
[----:B------:R-:W-:Y:S01]  /*52f0*/  ISETP.GE.AND P6, PT, R0, UR15, PT ;  /* 0x0000000f00007c0c */ /* 0x000fe2000bfc6270 */
[----:B--2---:R-:W-:Y:S01]  /*5300*/  IMAD.WIDE R26, R33, 0x2, R24 ;  /* 0x00000002211a7825 */ /* 0x004fe200078e0218 */
[----:B------:R-:W2:Y:S03]  /*5310*/  LDS.128 R48, [R49] ;  /* 0x0000000031307984 */ /* 0x000ea60000000c00 */
[----:B------:R-:W-:Y:S01]  /*5320*/  IMAD.WIDE R32, R35, 0x2, R2 ;  /* 0x0000000223207825 */ /* 0x000fe200078e0202 */
[----:B------:R5:W-:Y:S01]  /*5330*/  @P5 STG.E.U16 desc[UR8][R26.64], R36 ;  /* 0x000000241a005986 */ /* 0x000be2000c101508 */
[----:B------:R-:W-:-:S02]  /*5340*/  ISETP.LT.AND P5, PT, R61, UR14, !P3 ;  /* 0x0000000e3d007c0c */ /* 0x000fc4000dfa1270 */
[----:B------:R-:W-:Y:S01]  /*5350*/  ISETP.LT.AND P3, PT, R60, UR14, !P3 ;  /* 0x0000000e3c007c0c */ /* 0x000fe2000df61270 */
[----:B------:R0:W-:Y:S01]  /*5360*/  @P0 STG.E.U16 desc[UR8][R32.64], R53 ;  /* 0x0000003520000986 */ /* 0x0001e2000c101508 */
[----:B---3--:R-:W-:-:S04]  /*5370*/  IMAD.WIDE R28, R37, 0x2, R2 ;  /* 0x00000002251c7825 */ /* 0x008fc800078e0202 */
[----:B----4-:R-:W-:Y:S01]  /*5380*/  IMAD.WIDE R30, R37, 0x2, R24 ;  /* 0x00000002251e7825 */ /* 0x010fe200078e0218 */
[----:B-----5:R-:W-:-:S03]  /*5390*/  PRMT R36, R57, 0x7632, R36 ;  /* 0x0000763239247816 */ /* 0x020fc60000000024 */
[----:B------:R-:W-:Y:S01]  /*53a0*/  IMAD.WIDE R26, R35, 0x2, R24 ;  /* 0x00000002231a7825 */ /* 0x000fe200078e0218 */
[----:B0-----:R-:W-:-:S03]  /*53b0*/  PRMT R33, R53, 0x7632, R33 ;  /* 0x0000763235217816 */ /* 0x001fc60000000021 */
[----:B------:R-:W-:Y:S02]  /*53c0*/  VIADD R37, R37, UR4 ;  /* 0x0000000425257c36 */ /* 0x000fe40008000000 */
[----:B------:R-:W-:Y:S01]  /*53d0*/  VIADD R0, R62, 0x7 ;  /* 0x000000073e007836 */ /* 0x000fe20000000000 */
[----:B------:R0:W-:Y:S01]  /*53e0*/  @P4 STG.E.U16 desc[UR8][R26.64], R33 ;  /* 0x000000211a004986 */ /* 0x0001e2000c101508 */
[----:B------:R-:W-:Y:S01]  /*53f0*/  ISETP.LT.AND P4, PT, R61, UR14, !P1 ;  /* 0x0000000e3d007c0c */ /* 0x000fe2000cf81270 */
[----:B------:R-:W-:Y:S01]  /*5400*/  VIADD R35, R37, UR4 ;  /* 0x0000000425237c36 */ /* 0x000fe20008000000 */
[----:B------:R-:W-:Y:S01]  /*5410*/  ISETP.LT.AND P1, PT, R60, UR14, !P1 ;  /* 0x0000000e3c007c0c */ /* 0x000fe2000cf21270 */
[----:B------:R-:W-:Y:S01]  /*5420*/  @P5 STG.E.U16 desc[UR8][R28.64], R57 ;  /* 0x000000391c005986 */ /* 0x000fe2000c101508 */
[----:B------:R-:W-:Y:S01]  /*5430*/  ISETP.GE.AND P0, PT, R0, UR15, PT ;  /* 0x0000000f00007c0c */ /* 0x000fe2000bf06270 */
[C---:B------:R-:W-:Y:S02]  /*5440*/  VIADD R34, R62.reuse, 0x8 ;  /* 0x000000083e227836 */ /* 0x040fe40000000000 */
[----:B------:R3:W-:Y:S01]  /*5450*/  @P3 STG.E.U16 desc[UR8][R30.64], R36 ;  /* 0x000000241e003986 */ /* 0x0007e2000c101508 */
[----:B------:R-:W-:Y:S01]  /*5460*/  ISETP.LT.AND P3, PT, R61, UR14, !P2 ;  /* 0x0000000e3d007c0c */ /* 0x000fe2000d761270 */
[----:B------:R-:W-:Y:S01]  /*5470*/  VIADD R0, R62, 0x9 ;  /* 0x000000093e007836 */ /* 0x000fe20000000000 */
[----:B------:R-:W-:Y:S01]  /*5480*/  ISETP.LT.AND P2, PT, R60, UR14, !P2 ;  /* 0x0000000e3c007c0c */ /* 0x000fe2000d741270 */
[----:B0-----:R-:W-:Y:S01]  /*5490*/  IMAD.WIDE R32, R37, 0x2, R2 ;  /* 0x0000000225207825 */ /* 0x001fe200078e0202 */
[----:B------:R-:W-:-:S03]  /*54a0*/  ISETP.GE.AND P5, PT, R34, UR15, PT ;  /* 0x0000000f22007c0c */ /* 0x000fc6000bfa6270 */
[----:B------:R-:W-:Y:S01]  /*54b0*/  IMAD.WIDE R26, R37, 0x2, R24 ;  /* 0x00000002251a7825 */ /* 0x000fe200078e0218 */
[----:B------:R-:W-:Y:S01]  /*54c0*/  @P4 STG.E.U16 desc[UR8][R32.64], R54 ;  /* 0x0000003620004986 */ /* 0x000fe2000c101508 */
[----:B------:R-:W-:Y:S02]  /*54d0*/  ISETP.GE.AND P4, PT, R0, UR15, PT ;  /* 0x0000000f00007c0c */ /* 0x000fe4000bf86270 */
[----:B---3--:R-:W-:Y:S01]  /*54e0*/  PRMT R31, R54, 0x7632, R31 ;  /* 0x00007632361f7816 */ /* 0x008fe2000000001f */
[----:B------:R-:W-:-:S04]  /*54f0*/  IMAD.WIDE R28, R35, 0x2, R2 ;  /* 0x00000002231c7825 */ /* 0x000fc800078e0202 */
[----:B------:R0:W-:Y:S01]  /*5500*/  @P1 STG.E.U16 desc[UR8][R26.64], R31 ;  /* 0x0000001f1a001986 */ /* 0x0001e2000c101508 */
[----:B------:R-:W-:Y:S01]  /*5510*/  ISETP.LT.AND P1, PT, R61, UR14, !P6 ;  /* 0x0000000e3d007c0c */ /* 0x000fe2000f721270 */
[----:B------:R-:W-:Y:S01]  /*5520*/  VIADD R34, R62, 0xa ;  /* 0x0000000a3e227836 */ /* 0x000fe20000000000 */
[----:B------:R-:W-:Y:S01]  /*5530*/  ISETP.LT.AND P6, PT, R60, UR14, !P6 ;  /* 0x0000000e3c007c0c */ /* 0x000fe2000f7c1270 */
[----:B------:R3:W-:Y:S01]  /*5540*/  @P3 STG.E.U16 desc[UR8][R28.64], R58 ;  /* 0x0000003a1c003986 */ /* 0x0007e2000c101508 */
[----:B------:R-:W-:Y:S02]  /*5550*/  VIADD R0, R62, 0xb ;  /* 0x0000000b3e007836 */ /* 0x000fe40000000000 */
[----:B------:R-:W-:Y:S02]  /*5560*/  ISETP.GE.AND P3, PT, R34, UR15, PT ;  /* 0x0000000f22007c0c */ /* 0x000fe4000bf66270 */
[----:B------:R-:W-:Y:S01]  /*5570*/  PRMT R34, R59, 0x7632, R34 ;  /* 0x000076323b227816 */ /* 0x000fe20000000022 */
[----:B0-----:R-:W-:Y:S01]  /*5580*/  IMAD.WIDE R30, R35, 0x2, R24 ;  /* 0x00000002231e7825 */ /* 0x001fe200078e0218 */
[----:B------:R-:W-:-:S03]  /*5590*/  PRMT R27, R58, 0x7632, R27 ;  /* 0x000076323a1b7816 */ /* 0x000fc6000000001b */
[----:B------:R-:W-:Y:S01]  /*55a0*/  VIADD R35, R35, UR4 ;  /* 0x0000000423237c36 */ /* 0x000fe20008000000 */
[----:B---3--:R-:W-:Y:S01]  /*55b0*/  PRMT R29, R55, 0x7632, R29 ;  /* 0x00007632371d7816 */ /* 0x008fe2000000001d */
[----:B------:R0:W-:Y:S01]  /*55c0*/  @P2 STG.E.U16 desc[UR8][R30.64], R27 ;  /* 0x0000001b1e002986 */ /* 0x0001e2000c101508 */
[----:B------:R-:W-:Y:S01]  /*55d0*/  ISETP.LT.AND P2, PT, R61, UR14, !P0 ;  /* 0x0000000e3d007c0c */ /* 0x000fe2000c741270 */
[----:B------:R-:W-:Y:S01]  /*55e0*/  IMAD.WIDE R32, R35, 0x2, R24 ;  /* 0x0000000223207825 */ /* 0x000fe200078e0218 */
[----:B------:R-:W-:-:S03]  /*55f0*/  ISETP.LT.AND P0, PT, R60, UR14, !P0 ;  /* 0x0000000e3c007c0c */ /* 0x000fc6000c701270 */
[----:B0-----:R-:W-:-:S04]  /*5600*/  IMAD.WIDE R26, R35, 0x2, R2 ;  /* 0x00000002231a7825 */ /* 0x001fc800078e0202 */
[----:B------:R-:W-:Y:S01]  /*5610*/  VIADD R35, R35, UR4 ;  /* 0x0000000423237c36 */ /* 0x000fe20008000000 */
[----:B------:R0:W-:Y:S01]  /*5620*/  @P1 STG.E.U16 desc[UR8][R26.64], R55 ;  /* 0x000000371a001986 */ /* 0x0001e2000c101508 */
[----:B------:R-:W-:Y:S01]  /*5630*/  ISETP.GE.AND P1, PT, R0, UR15, PT ;  /* 0x0000000f00007c0c */ /* 0x000fe2000bf26270 */
[----:B------:R-:W-:Y:S02]  /*5640*/  VIADD R0, R62, 0xc ;  /* 0x0000000c3e007836 */ /* 0x000fe40000000000 */
[----:B------:R3:W-:Y:S01]  /*5650*/  @P6 STG.E.U16 desc[UR8][R32.64], R29 ;  /* 0x0000001d20006986 */ /* 0x0007e2000c101508 */
[----:B------:R-:W-:Y:S01]  /*5660*/  ISETP.LT.AND P6, PT, R61, UR14, !P5 ;  /* 0x0000000e3d007c0c */ /* 0x000fe2000efc1270 */
[----:B------:R-:W-:Y:S01]  /*5670*/  VIADD R37, R35, UR4 ;  /* 0x0000000423257c36 */ /* 0x000fe20008000000 */
[----:B------:R-:W-:-:S03]  /*5680*/  ISETP.LT.AND P5, PT, R60, UR14, !P5 ;  /* 0x0000000e3c007c0c */ /* 0x000fc6000efa1270 */
[----:B------:R-:W-:-:S04]  /*5690*/  IMAD.WIDE R30, R37, 0x2, R2 ;  /* 0x00000002251e7825 */ /* 0x000fc800078e0202 */
[----:B0-----:R-:W-:-:S04]  /*56a0*/  IMAD.WIDE R26, R35, 0x2, R24 ;  /* 0x00000002231a7825 */ /* 0x001fc800078e0218 */
[----:B---3--:R-:W-:-:S04]  /*56b0*/  IMAD.WIDE R28, R35, 0x2, R2 ;  /* 0x00000002231c7825 */ /* 0x008fc800078e0202 */
[----:B------:R-:W-:Y:S01]  /*56c0*/  IMAD.WIDE R32, R37, 0x2, R24 ;  /* 0x0000000225207825 */ /* 0x000fe200078e0218 */
[----:B------:R0:W-:Y:S01]  /*56d0*/  @P2 STG.E.U16 desc[UR8][R28.64], R59 ;  /* 0x0000003b1c002986 */ /* 0x0001e2000c101508 */
[----:B------:R-:W-:Y:S02]  /*56e0*/  ISETP.LT.AND P2, PT, R61, UR14, !P4 ;  /* 0x0000000e3d007c0c */ /* 0x000fe4000e741270 */
[----:B------:R-:W-:Y:S01]  /*56f0*/  ISETP.LT.AND P4, PT, R60, UR14, !P4 ;  /* 0x0000000e3c007c0c */ /* 0x000fe2000e781270 */
[----:B------:R-:W-:Y:S01]  /*5700*/  VIADD R37, R37, UR4 ;  /* 0x0000000425257c36 */ /* 0x000fe20008000000 */
[----:B------:R3:W-:Y:S01]  /*5710*/  @P0 STG.E.U16 desc[UR8][R26.64], R34 ;  /* 0x000000221a000986 */ /* 0x0007e2000c101508 */
[----:B------:R-:W-:Y:S01]  /*5720*/  ISETP.GE.AND P0, PT, R0, UR15, PT ;  /* 0x0000000f00007c0c */ /* 0x000fe2000bf06270 */
[----:B------:R-:W-:Y:S02]  /*5730*/  VIADD R0, R62, 0xd ;  /* 0x0000000d3e007836 */ /* 0x000fe40000000000 */
[----:B------:R4:W-:Y:S01]  /*5740*/  @P6 STG.E.U16 desc[UR8][R30.64], R20 ;  /* 0x000000141e006986 */ /* 0x0009e2000c101508 */
[----:B------:R-:W-:Y:S01]  /*5750*/  VIADD R35, R37, UR4 ;  /* 0x0000000425237c36 */ /* 0x000fe20008000000 */
[----:B0-----:R-:W-:-:S02]  /*5760*/  PRMT R29, R20, 0x7632, R29 ;  /* 0x00007632141d7816 */ /* 0x001fc4000000001d */
[----:B------:R-:W-:Y:S02]  /*5770*/  ISETP.GE.AND P6, PT, R0, UR15, PT ;  /* 0x0000000f00007c0c */ /* 0x000fe4000bfc6270 */
[----:B------:R-:W-:Y:S01]  /*5780*/  IADD3 R0, PT, PT, R62, 0xe, RZ ;  /* 0x0000000e3e007810 */ /* 0x000fe20007ffe0ff */
[----:B------:R0:W-:Y:S01]  /*5790*/  @P5 STG.E.U16 desc[UR8][R32.64], R29 ;  /* 0x0000001d20005986 */ /* 0x0001e2000c101508 */
[----:B------:R-:W-:Y:S01]  /*57a0*/  ISETP.LT.AND P5, PT, R61, UR14, !P3 ;  /* 0x0000000e3d007c0c */ /* 0x000fe2000dfa1270 */
[----:B---3--:R-:W-:Y:S01]  /*57b0*/  IMAD.WIDE R26, R37, 0x2, R24 ;  /* 0x00000002251a7825 */ /* 0x008fe200078e0218 */
[----:B------:R-:W-:Y:S02]  /*57c0*/  ISETP.LT.AND P3, PT, R60, UR14, !P3 ;  /* 0x0000000e3c007c0c */ /* 0x000fe4000df61270 */
[----:B------:R-:W-:Y:S01]  /*57d0*/  PRMT R34, R16, 0x7632, R34 ;  /* 0x0000763210227816 */ /* 0x000fe20000000022 */
[----:B----4-:R-:W-:-:S04]  /*57e0*/  IMAD.WIDE R30, R35, 0x2, R2 ;  /* 0x00000002231e7825 */ /* 0x010fc800078e0202 */
[----:B0-----:R-:W-:-:S04]  /*57f0*/  IMAD.WIDE R28, R37, 0x2, R2 ;  /* 0x00000002251c7825 */ /* 0x001fc800078e0202 */
[C---:B------:R-:W-:Y:S01]  /*5800*/  IMAD.WIDE R32, R35.reuse, 0x2, R24 ;  /* 0x0000000223207825 */ /* 0x040fe200078e0218 */
[----:B------:R0:W-:Y:S01]  /*5810*/  @P2 STG.E.U16 desc[UR8][R28.64], R16 ;  /* 0x000000101c002986 */ /* 0x0001e2000c101508 */
[----:B------:R-:W-:Y:S02]  /*5820*/  ISETP.GE.AND P2, PT, R0, UR15, PT ;  /* 0x0000000f00007c0c */ /* 0x000fe4000bf46270 */
[----:B------:R-:W-:Y:S01]  /*5830*/  VIADD R35, R35, UR4 ;  /* 0x0000000423237c36 */ /* 0x000fe20008000000 */
[----:B------:R3:W-:Y:S01]  /*5840*/  @P4 STG.E.U16 desc[UR8][R26.64], R34 ;  /* 0x000000221a004986 */ /* 0x0007e2000c101508 */
[C---:B------:R-:W-:Y:S01]  /*5850*/  ISETP.LT.AND P4, PT, R61.reuse, UR14, !P1 ;  /* 0x0000000e3d007c0c */ /* 0x040fe2000cf81270 */
[----:B------:R-:W-:Y:S01]  /*5860*/  VIADD R0, R62, 0x10 ;  /* 0x000000103e007836 */ /* 0x000fe20000000000 */
[C---:B------:R-:W-:Y:S01]  /*5870*/  ISETP.LT.AND P1, PT, R60.reuse, UR14, !P1 ;  /* 0x0000000e3c007c0c */ /* 0x040fe2000cf21270 */
[----:B------:R4:W-:Y:S01]  /*5880*/  @P5 STG.E.U16 desc[UR8][R30.64], R21 ;  /* 0x000000151e005986 */ /* 0x0009e2000c101508 */
[----:B------:R-:W-:Y:S01]  /*5890*/  ISETP.LT.AND P5, PT, R61, UR14, !P0 ;  /* 0x0000000e3d007c0c */ /* 0x000fe2000c7a1270 */
[----:B------:R-:W-:Y:S01]  /*58a0*/  VIADD R37, R35, UR4 ;  /* 0x0000000423257c36 */ /* 0x000fe20008000000 */
[----:B------:R-:W-:Y:S01]  /*58b0*/  ISETP.LT.AND P0, PT, R60, UR14, !P0 ;  /* 0x0000000e3c007c0c */ /* 0x000fe2000c701270 */
[----:B0-----:R-:W-:Y:S01]  /*58c0*/  VIADD R16, R62, 0xf ;  /* 0x0000000f3e107836 */ /* 0x001fe20000000000 */
[----:B------:R-:W-:Y:S01]  /*58d0*/  PRMT R29, R21, 0x7632, R29 ;  /* 0x00007632151d7816 */ /* 0x000fe2000000001d */
[----:B---3--:R-:W-:-:S04]  /*58e0*/  IMAD.WIDE R26, R37, 0x2, R2 ;  /* 0x00000002251a7825 */ /* 0x008fc800078e0202 */
[----:B------:R0:W-:Y:S01]  /*58f0*/  @P3 STG.E.U16 desc[UR8][R32.64], R29 ;  /* 0x0000001d20003986 */ /* 0x0001e2000c101508 */
[----:B------:R-:W-:Y:S01]  /*5900*/  ISETP.GE.AND P3, PT, R16, UR15, PT ;  /* 0x0000000f10007c0c */ /* 0x000fe2000bf66270 */
[----:B----4-:R-:W-:Y:S01]  /*5910*/  IMAD.WIDE R20, R35, 0x2, R24 ;  /* 0x0000000223147825 */ /* 0x010fe200078e0218 */
[----:B------:R-:W-:-:S03]  /*5920*/  PRMT R31, R17, 0x7632, R31 ;  /* 0x00007632111f7816 */ /* 0x000fc6000000001f */
[----:B0-----:R-:W-:-:S05]  /*5930*/  IMAD.WIDE R28, R35, 0x2, R2 ;  /* 0x00000002231c7825 */ /* 0x001fca00078e0202 */
[----:B------:R0:W-:Y:S01]  /*5940*/  @P4 STG.E.U16 desc[UR8][R28.64], R17 ;  /* 0x000000111c004986 */ /* 0x0001e2000c101508 */
[----:B------:R-:W-:Y:S01]  /*5950*/  ISETP.GE.AND P4, PT, R0, UR15, PT ;  /* 0x0000000f00007c0c */ /* 0x000fe2000bf86270 */
[----:B------:R-:W-:Y:S02]  /*5960*/  VIADD R0, R62, 0x12 ;  /* 0x000000123e007836 */ /* 0x000fe40000000000 */
[----:B------:R3:W-:Y:S01]  /*5970*/  @P1 STG.E.U16 desc[UR8][R20.64], R31 ;  /* 0x0000001f14001986 */ /* 0x0007e2000c101508 */
[C---:B------:R-:W-:Y:S02]  /*5980*/  ISETP.LT.AND P1, PT, R61.reuse, UR14, !P6 ;  /* 0x0000000e3d007c0c */ /* 0x040fe4000f721270 */
[C---:B------:R-:W-:Y:S01]  /*5990*/  ISETP.LT.AND P6, PT, R60.reuse, UR14, !P6 ;  /* 0x0000000e3c007c0c */ /* 0x040fe2000f7c1270 */
[----:B------:R4:W-:Y:S01]  /*59a0*/  @P5 STG.E.U16 desc[UR8][R26.64], R22 ;  /* 0x000000161a005986 */ /* 0x0009e2000c101508 */
[----:B------:R-:W-:Y:S02]  /*59b0*/  ISETP.LT.AND P5, PT, R61, UR14, !P2 ;  /* 0x0000000e3d007c0c */ /* 0x000fe4000d7a1270 */
[----:B------:R-:W-:Y:S01]  /*59c0*/  ISETP.LT.AND P2, PT, R60, UR14, !P2 ;  /* 0x0000000e3c007c0c */ /* 0x000fe2000d741270 */
[----:B0-----:R-:W-:-:S02]  /*59d0*/  VIADD R28, R62, 0x11 ;  /* 0x000000113e1c7836 */ /* 0x001fc40000000000 */
[----:B---3--:R-:W-:Y:S01]  /*59e0*/  IMAD.WIDE R30, R37, 0x2, R24 ;  /* 0x00000002251e7825 */ /* 0x008fe200078e0218 */
[----:B------:R-:W-:-:S03]  /*59f0*/  PRMT R21, R22, 0x7632, R21 ;  /* 0x0000763216157816 */ /* 0x000fc60000000015 */
[----:B------:R-:W-:Y:S01]  /*5a00*/  VIADD R37, R37, UR4 ;  /* 0x0000000425257c36 */ /* 0x000fe20008000000 */
[----:B----4-:R-:W-:Y:S01]  /*5a10*/  PRMT R27, R18, 0x7632, R27 ;  /* 0x00007632121b7816 */ /* 0x010fe2000000001b */
[----:B------:R0:W-:Y:S01]  /*5a20*/  @P0 STG.E.U16 desc[UR8][R30.64], R21 ;  /* 0x000000151e000986 */ /* 0x0001e2000c101508 */
[----:B------:R-:W-:Y:S01]  /*5a30*/  ISETP.GE.AND P0, PT, R28, UR15, PT ;  /* 0x0000000f1c007c0c */ /* 0x000fe2000bf06270 */
[----:B------:R-:W-:-:S05]  /*5a40*/  IMAD.WIDE R16, R37, 0x2, R2 ;  /* 0x0000000225107825 */ /* 0x000fca00078e0202 */
[----:B------:R3:W-:Y:S01]  /*5a50*/  @P1 STG.E.U16 desc[UR8][R16.64], R18 ;  /* 0x0000001210001986 */ /* 0x0007e2000c101508 */
[----:B------:R-:W-:Y:S01]  /*5a60*/  ISETP.GE.AND P1, PT, R0, UR15, PT ;  /* 0x0000000f00007c0c */ /* 0x000fe2000bf26270 */
[----:B------:R-:W-:Y:S02]  /*5a70*/  VIADD R0, R62, 0x13 ;  /* 0x000000133e007836 */ /* 0x000fe40000000000 */
[----:B0-----:R-:W-:Y:S01]  /*5a80*/  IMAD.WIDE R20, R37, 0x2, R24 ;  /* 0x0000000225147825 */ /* 0x001fe200078e0218 */
[----:B------:R-:W-:-:S03]  /*5a90*/  PRMT R30, R23, 0x7632, R30 ;  /* 0x00007632171e7816 */ /* 0x000fc6000000001e */
[----:B------:R-:W-:Y:S01]  /*5aa0*/  VIADD R37, R37, UR4 ;  /* 0x0000000425257c36 */ /* 0x000fe20008000000 */
[----:B------:R0:W-:Y:S01]  /*5ab0*/  @P6 STG.E.U16 desc[UR8][R20.64], R27 ;  /* 0x0000001b14006986 */ /* 0x0001e2000c101508 */
[----:B------:R-:W-:Y:S02]  /*5ac0*/  ISETP.LT.AND P6, PT, R61, UR14, !P3 ;  /* 0x0000000e3d007c0c */ /* 0x000fe4000dfc1270 */
[C---:B------:R-:W-:Y:S01]  /*5ad0*/  VIADD R31, R37.reuse, UR4 ;  /* 0x00000004251f7c36 */ /* 0x040fe20008000000 */
[----:B------:R-:W-:Y:S01]  /*5ae0*/  ISETP.LT.AND P3, PT, R60, UR14, !P3 ;  /* 0x0000000e3c007c0c */ /* 0x000fe2000df61270 */
[----:B---3--:R-:W-:Y:S01]  /*5af0*/  IMAD.WIDE R16, R37, 0x2, R24 ;  /* 0x0000000225107825 */ /* 0x008fe200078e0218 */
[----:B------:R-:W-:-:S03]  /*5b00*/  PRMT R18, R19, 0x7632, R18 ;  /* 0x0000763213127816 */ /* 0x000fc60000000012 */
[----:B------:R-:W-:-:S04]  /*5b10*/  IMAD.WIDE R28, R31, 0x2, R24 ;  /* 0x000000021f1c7825 */ /* 0x000fc800078e0218 */
[----:B0-----:R-:W-:-:S04]  /*5b20*/  IMAD.WIDE R26, R37, 0x2, R2 ;  /* 0x00000002251a7825 */ /* 0x001fc800078e0202 */
[--C-:B------:R-:W-:Y:S01]  /*5b30*/  IMAD.WIDE R20, R31, 0x2, R2.reuse ;  /* 0x000000021f147825 */ /* 0x100fe200078e0202 */
[----:B------:R0:W-:Y:S01]  /*5b40*/  @P5 STG.E.U16 desc[UR8][R26.64], R23 ;  /* 0x000000171a005986 */ /* 0x0001e2000c101508 */
[----:B------:R-:W-:Y:S02]  /*5b50*/  ISETP.LT.AND P5, PT, R61, UR14, !P4 ;  /* 0x0000000e3d007c0c */ /* 0x000fe4000e7a1270 */
[----:B------:R-:W-:Y:S01]  /*5b60*/  VIADD R31, R31, UR4 ;  /* 0x000000041f1f7c36 */ /* 0x000fe20008000000 */
[----:B------:R3:W-:Y:S01]  /*5b70*/  @P2 STG.E.U16 desc[UR8][R16.64], R30 ;  /* 0x0000001e10002986 */ /* 0x0007e2000c101508 */
[----:B------:R-:W-:Y:S02]  /*5b80*/  ISETP.LT.AND P4, PT, R60, UR14, !P4 ;  /* 0x0000000e3c007c0c */ /* 0x000fe4000e781270 */
[----:B------:R-:W-:Y:S01]  /*5b90*/  ISETP.GE.AND P2, PT, R0, UR15, PT ;  /* 0x0000000f00007c0c */ /* 0x000fe2000bf46270 */
[----:B------:R4:W-:Y:S01]  /*5ba0*/  @P6 STG.E.U16 desc[UR8][R20.64], R19 ;  /* 0x0000001314006986 */ /* 0x0009e2000c101508 */
[----:B------:R-:W-:Y:S01]  /*5bb0*/  ISETP.LT.AND P6, PT, R61, UR14, !P0 ;  /* 0x0000000e3d007c0c */ /* 0x000fe2000c7c1270 */
[----:B------:R-:W-:Y:S01]  /*5bc0*/  VIADD R0, R62, 0x14 ;  /* 0x000000143e007836 */ /* 0x000fe20000000000 */
[----:B------:R-:W-:Y:S01]  /*5bd0*/  ISETP.LT.AND P0, PT, R60, UR14, !P0 ;  /* 0x0000000e3c007c0c */ /* 0x000fe2000c701270 */
[----:B0-----:R-:W-:Y:S01]  /*5be0*/  IMAD.WIDE R22, R31, 0x2, R2 ;  /* 0x000000021f167825 */ /* 0x001fe200078e0202 */
[----:B------:R0:W-:Y:S01]  /*5bf0*/  @P3 STG.E.U16 desc[UR8][R28.64], R18 ;  /* 0x000000121c003986 */ /* 0x0001e2000c101508 */
[----:B------:R-:W-:-:S02]  /*5c00*/  PRMT R26, R8, 0x7632, R26 ;  /* 0x00007632081a7816 */ /* 0x000fc4000000001a */
[C---:B------:R-:W-:Y:S01]  /*5c10*/  VIADD R27, R31.reuse, UR4 ;  /* 0x000000041f1b7c36 */ /* 0x040fe20008000000 */
[----:B------:R5:W-:Y:S01]  /*5c20*/  @P5 STG.E.U16 desc[UR8][R22.64], R12 ;  /* 0x0000000c16005986 */ /* 0x000be2000c101508 */
[----:B---3--:R-:W-:Y:S01]  /*5c30*/  IMAD.WIDE R16, R31, 0x2, R24 ;  /* 0x000000021f107825 */ /* 0x008fe200078e0218 */
[----:B------:R-:W-:-:S03]  /*5c40*/  ISETP.GE.AND P3, PT, R0, UR15, PT ;  /* 0x0000000f00007c0c */ /* 0x000fc6000bf66270 */
[----:B----4-:R-:W-:-:S04]  /*5c50*/  IMAD.WIDE R20, R27, 0x2, R24 ;  /* 0x000000021b147825 */ /* 0x010fc800078e0218 */
[----:B0-----:R-:W-:Y:S01]  /*5c60*/  IMAD.WIDE R18, R27, 0x2, R2 ;  /* 0x000000021b127825 */ /* 0x001fe200078e0202 */
[----:B-----5:R-:W-:-:S03]  /*5c70*/  PRMT R23, R12, 0x7632, R23 ;  /* 0x000076320c177816 */ /* 0x020fc60000000017 */
[----:B------:R-:W-:Y:S02]  /*5c80*/  VIADD R27, R27, UR4 ;  /* 0x000000041b1b7c36 */ /* 0x000fe40008000000 */
[----:B------:R-:W-:Y:S01]  /*5c90*/  VIADD R12, R62, 0x16 ;  /* 0x000000163e0c7836 */ /* 0x000fe20000000000 */
[----:B------:R0:W-:Y:S01]  /*5ca0*/  @P4 STG.E.U16 desc[UR8][R16.64], R23 ;  /* 0x0000001710004986 */ /* 0x0001e2000c101508 */
[----:B------:R-:W-:Y:S01]  /*5cb0*/  ISETP.LT.AND P4, PT, R61, UR14, !P1 ;  /* 0x0000000e3d007c0c */ /* 0x000fe2000cf81270 */
[----:B------:R-:W-:Y:S01]  /*5cc0*/  VIADD R29, R27, UR4 ;  /* 0x000000041b1d7c36 */ /* 0x000fe20008000000 */
[----:B------:R-:W-:Y:S01]  /*5cd0*/  ISETP.LT.AND P1, PT, R60, UR14, !P1 ;  /* 0x0000000e3c007c0c */ /* 0x000fe2000cf21270 */
[----:B------:R3:W-:Y:S01]  /*5ce0*/  @P6 STG.E.U16 desc[UR8][R18.64], R8 ;  /* 0x0000000812006986 */ /* 0x0007e2000c101508 */
[----:B------:R-:W-:Y:S01]  /*5cf0*/  ISETP.LT.AND P6, PT, R61, UR14, !P2 ;  /* 0x0000000e3d007c0c */ /* 0x000fe2000d7c1270 */
[----:B------:R-:W-:Y:S01]  /*5d00*/  VIADD R0, R62, 0x15 ;  /* 0x000000153e007836 */ /* 0x000fe20000000000 */
[----:B------:R-:W-:Y:S01]  /*5d10*/  ISETP.LT.AND P2, PT, R60, UR14, !P2 ;  /* 0x0000000e3c007c0c */ /* 0x000fe2000d741270 */
[----:B------:R4:W-:Y:S01]  /*5d20*/  @P0 STG.E.U16 desc[UR8][R20.64], R26 ;  /* 0x0000001a14000986 */ /* 0x0009e2000c101508 */
[----:B------:R-:W-:-:S02]  /*5d30*/  ISETP.GE.AND P0, PT, R12, UR15, PT ;  /* 0x0000000f0c007c0c */ /* 0x000fc4000bf06270 */
[----:B------:R-:W-:Y:S01]  /*5d40*/  ISETP.GE.AND P5, PT, R0, UR15, PT ;  /* 0x0000000f00007c0c */ /* 0x000fe2000bfa6270 */
[----:B0-----:R-:W-:-:S04]  /*5d50*/  IMAD.WIDE R22, R27, 0x2, R2 ;  /* 0x000000021b167825 */ /* 0x001fc800078e0202 */
[----:B------:R-:W-:Y:S01]  /*5d60*/  IMAD.WIDE R16, R27, 0x2, R24 ;  /* 0x000000021b107825 */ /* 0x000fe200078e0218 */
[----:B------:R0:W-:Y:S01]  /*5d70*/  @P4 STG.E.U16 desc[UR8][R22.64], R13 ;  /* 0x0000000d16004986 */ /* 0x0001e2000c101508 */
[----:B---3--:R-:W-:Y:S02]  /*5d80*/  IADD3 R8, PT, PT, R62, 0x18, RZ ;  /* 0x000000183e087810 */ /* 0x008fe40007ffe0ff */
[----:B----4-:R-:W-:Y:S01]  /*5d90*/  PRMT R21, R13, 0x7632, R21 ;  /* 0x000076320d157816 */ /* 0x010fe20000000015 */
[----:B------:R-:W-:-:S04]  /*5da0*/  IMAD.WIDE R18, R29, 0x2, R2 ;  /* 0x000000021d127825 */ /* 0x000fc800078e0202 */
[----:B------:R3:W-:Y:S01]  /*5db0*/  @P1 STG.E.U16 desc[UR8][R16.64], R21 ;  /* 0x0000001510001986 */ /* 0x0007e2000c101508 */
[----:B------:R-:W-:Y:S01]  /*5dc0*/  VIADD R27, R29, UR4 ;  /* 0x000000041d1b7c36 */ /* 0x000fe20008000000 */
[----:B------:R-:W-:Y:S01]  /*5dd0*/  ISETP.GE.AND P1, PT, R8, UR15, PT ;  /* 0x0000000f08007c0c */ /* 0x000fe2000bf26270 */
[----:B------:R-:W-:Y:S01]  /*5de0*/  VIADD R0, R62, 0x17 ;  /* 0x000000173e007836 */ /* 0x000fe20000000000 */
[----:B------:R4:W-:Y:S01]  /*5df0*/  @P6 STG.E.U16 desc[UR8][R18.64], R9 ;  /* 0x0000000912006986 */ /* 0x0009e2000c101508 */
[----:B------:R-:W-:Y:S01]  /*5e00*/  ISETP.LT.AND P6, PT, R61, UR14, !P3 ;  /* 0x0000000e3d007c0c */ /* 0x000fe2000dfc1270 */
[----:B0-----:R-:W-:Y:S01]  /*5e10*/  IMAD.WIDE R12, R29, 0x2, R24 ;  /* 0x000000021d0c7825 */ /* 0x001fe200078e0218 */
[----:B------:R-:W-:Y:S02]  /*5e20*/  ISETP.LT.AND P3, PT, R60, UR14, !P3 ;  /* 0x0000000e3c007c0c */ /* 0x000fe4000df61270 */
[----:B------:R-:W-:Y:S02]  /*5e30*/  PRMT R22, R14, 0x7632, R22 ;  /* 0x000076320e167816 */ /* 0x000fe40000000016 */
[----:B------:R-:W-:Y:S01]  /*5e40*/  ISETP.GE.AND P4, PT, R0, UR15, PT ;  /* 0x0000000f00007c0c */ /* 0x000fe2000bf86270 */
[----:B---3--:R-:W-:Y:S01]  /*5e50*/  IMAD.WIDE R20, R27, 0x2, R2 ;  /* 0x000000021b147825 */ /* 0x008fe200078e0202 */
[----:B----4-:R-:W-:-:S03]  /*5e60*/  PRMT R19, R9, 0x7632, R19 ;  /* 0x0000763209137816 */ /* 0x010fc60000000013 */
[C---:B------:R-:W-:Y:S02]  /*5e70*/  IMAD.WIDE R16, R27.reuse, 0x2, R24 ;  /* 0x000000021b107825 */ /* 0x040fe400078e0218 */
[----:B------:R0:W-:Y:S02]  /*5e80*/  @P2 STG.E.U16 desc[UR8][R12.64], R19 ;  /* 0x000000130c002986 */ /* 0x0001e4000c101508 */
[----:B------:R-:W-:Y:S02]  /*5e90*/  VIADD R27, R27, UR4 ;  /* 0x000000041b1b7c36 */ /* 0x000fe40008000000 */
[----:B------:R-:W-:Y:S01]  /*5ea0*/  VIADD R0, R62, 0x19 ;  /* 0x000000193e007836 */ /* 0x000fe20000000000 */
[----:B------:R3:W-:Y:S01]  /*5eb0*/  @P6 STG.E.U16 desc[UR8][R20.64], R14 ;  /* 0x0000000e14006986 */ /* 0x0007e2000c101508 */
[----:B------:R-:W-:Y:S01]  /*5ec0*/  ISETP.LT.AND P6, PT, R61, UR14, !P0 ;  /* 0x0000000e3d007c0c */ /* 0x000fe2000c7c1270 */
[----:B------:R-:W-:Y:S01]  /*5ed0*/  IMAD.WIDE R8, R27, 0x2, R2 ;  /* 0x000000021b087825 */ /* 0x000fe200078e0202 */
[C---:B------:R-:W-:Y:S01]  /*5ee0*/  ISETP.LT.AND P0, PT, R60.reuse, UR14, !P0 ;  /* 0x0000000e3c007c0c */ /* 0x040fe2000c701270 */
[----:B------:R4:W-:Y:S01]  /*5ef0*/  @P3 STG.E.U16 desc[UR8][R16.64], R22 ;  /* 0x0000001610003986 */ /* 0x0009e2000c101508 */
[----:B------:R-:W-:Y:S01]  /*5f00*/  ISETP.LT.AND P3, PT, R61, UR14, !P5 ;  /* 0x0000000e3d007c0c */ /* 0x000fe2000ef61270 */
[C---:B------:R-:W-:Y:S01]  /*5f10*/  VIADD R23, R27.reuse, UR4 ;  /* 0x000000041b177c36 */ /* 0x040fe20008000000 */
[----:B------:R-:W-:Y:S01]  /*5f20*/  ISETP.LT.AND P5, PT, R60, UR14, !P5 ;  /* 0x0000000e3c007c0c */ /* 0x000fe2000efa1270 */
[----:B0-----:R-:W-:Y:S01]  /*5f30*/  IMAD.WIDE R12, R27, 0x2, R24 ;  /* 0x000000021b0c7825 */ /* 0x001fe200078e0218 */
[----:B------:R-:W-:-:S02]  /*5f40*/  ISETP.GE.AND P2, PT, R0, UR15, PT ;  /* 0x0000000f00007c0c */ /* 0x000fc4000bf46270 */
[----:B---3--:R-:W-:Y:S01]  /*5f50*/  PRMT R14, R10, 0x7632, R14 ;  /* 0x000076320a0e7816 */ /* 0x008fe2000000000e */
[----:B------:R-:W-:Y:S01]  /*5f60*/  IMAD.WIDE R18, R23, 0x2, R24 ;  /* 0x0000000217127825 */ /* 0x000fe200078e0218 */
[----:B----4-:R-:W-:-:S03]  /*5f70*/  PRMT R22, R15, 0x7632, R22 ;  /* 0x000076320f167816 */ /* 0x010fc60000000016 */
[C-C-:B------:R-:W-:Y:S02]  /*5f80*/  IMAD.WIDE R16, R23.reuse, 0x2, R2.reuse ;  /* 0x0000000217107825 */ /* 0x140fe400078e0202 */
[----:B------:R0:W-:Y:S02]  /*5f90*/  @P3 STG.E.U16 desc[UR8][R8.64], R10 ;  /* 0x0000000a08003986 */ /* 0x0001e4000c101508 */
[----:B------:R-:W-:Y:S02]  /*5fa0*/  VIADD R23, R23, UR4 ;  /* 0x0000000417177c36 */ /* 0x000fe40008000000 */
[----:B------:R3:W-:Y:S01]  /*5fb0*/  @P5 STG.E.U16 desc[UR8][R12.64], R14 ;  /* 0x0000000e0c005986 */ /* 0x0007e2000c101508 */
[C---:B------:R-:W-:Y:S01]  /*5fc0*/  ISETP.LT.AND P5, PT, R61.reuse, UR14, !P4 ;  /* 0x0000000e3d007c0c */ /* 0x040fe2000e7a1270 */
[----:B------:R-:W-:Y:S01]  /*5fd0*/  VIADD R0, R62, 0x1a ;  /* 0x0000001a3e007836 */ /* 0x000fe20000000000 */
[C---:B------:R-:W-:Y:S01]  /*5fe0*/  ISETP.LT.AND P4, PT, R60.reuse, UR14, !P4 ;  /* 0x0000000e3c007c0c */ /* 0x040fe2000e781270 */
[----:B------:R4:W-:Y:S01]  /*5ff0*/  @P6 STG.E.U16 desc[UR8][R16.64], R15 ;  /* 0x0000000f10006986 */ /* 0x0009e2000c101508 */
[----:B------:R-:W-:Y:S01]  /*6000*/  ISETP.LT.AND P6, PT, R61, UR14, !P1 ;  /* 0x0000000e3d007c0c */ /* 0x000fe2000cfc1270 */
[C---:B------:R-:W-:Y:S01]  /*6010*/  VIADD R21, R23.reuse, UR4 ;  /* 0x0000000417157c36 */ /* 0x040fe20008000000 */
[----:B------:R-:W-:Y:S01]  /*6020*/  ISETP.LT.AND P1, PT, R60, UR14, !P1 ;  /* 0x0000000e3c007c0c */ /* 0x000fe2000cf21270 */
[----:B0-----:R-:W-:Y:S01]  /*6030*/  IMAD.WIDE R8, R23, 0x2, R2 ;  /* 0x0000000217087825 */ /* 0x001fe200078e0202 */
[----:B------:R-:W-:Y:S01]  /*6040*/  PRMT R10, R11, 0x7632, R10 ;  /* 0x000076320b0a7816 */ /* 0x000fe2000000000a */
[----:B------:R-:W-:Y:S01]  /*6050*/  @P0 STG.E.U16 desc[UR8][R18.64], R22 ;  /* 0x0000001612000986 */ /* 0x000fe2000c101508 */
[----:B------:R-:W-:Y:S01]  /*6060*/  ISETP.GE.AND P3, PT, R0, UR15, PT ;  /* 0x0000000f00007c0c */ /* 0x000fe2000bf66270 */
[----:B---3--:R-:W-:-:S02]  /*6070*/  IMAD.WIDE R12, R23, 0x2, R24 ;  /* 0x00000002170c7825 */ /* 0x008fc400078e0218 */
[----:B------:R0:W-:Y:S02]  /*6080*/  @P5 STG.E.U16 desc[UR8][R8.64], R11 ;  /* 0x0000000b08005986 */ /* 0x0001e4000c101508 */
[----:B----4-:R-:W-:Y:S02]  /*6090*/  IMAD.WIDE R14, R21, 0x2, R2 ;  /* 0x00000002150e7825 */ /* 0x010fe400078e0202 */
[----:B------:R3:W-:Y:S01]  /*60a0*/  @P4 STG.E.U16 desc[UR8][R12.64], R10 ;  /* 0x0000000a0c004986 */ /* 0x0007e2000c101508 */
[----:B------:R-:W-:Y:S01]  /*60b0*/  ISETP.LT.AND P4, PT, R61, UR14, !P2 ;  /* 0x0000000e3d007c0c */ /* 0x000fe2000d781270 */
[----:B------:R-:W-:Y:S01]  /*60c0*/  IMAD.WIDE R16, R21, 0x2, R24 ;  /* 0x0000000215107825 */ /* 0x000fe200078e0218 */
[C---:B------:R-:W-:Y:S01]  /*60d0*/  ISETP.LT.AND P2, PT, R60.reuse, UR14, !P2 ;  /* 0x0000000e3c007c0c */ /* 0x040fe2000d741270 */
[----:B-1----:R2:W-:Y:S01]  /*60e0*/  @P6 STG.E.U16 desc[UR8][R14.64], R4 ;  /* 0x000000040e006986 */ /* 0x0025e2000c101508 */
[----:B------:R-:W-:Y:S01]  /*60f0*/  ISETP.LT.AND P6, PT, R61, UR14, !P3 ;  /* 0x0000000e3d007c0c */ /* 0x000fe2000dfc1270 */
[----:B------:R-:W-:Y:S01]  /*6100*/  VIADD R21, R21, UR4 ;  /* 0x0000000415157c36 */ /* 0x000fe20008000000 */
[----:B------:R-:W-:Y:S01]  /*6110*/  ISETP.LT.AND P3, PT, R60, UR14, !P3 ;  /* 0x0000000e3c007c0c */ /* 0x000fe2000df61270 */
[----:B------:R-:W-:Y:S01]  /*6120*/  VIADD R20, R62, 0x1b ;  /* 0x0000001b3e147836 */ /* 0x000fe20000000000 */
[----:B0-----:R-:W-:Y:S01]  /*6130*/  PRMT R9, R4, 0x7632, R9 ;  /* 0x0000763204097816 */ /* 0x001fe20000000009 */
[----:B------:R-:W-:-:S02]  /*6140*/  VIADD R19, R21, UR4 ;  /* 0x0000000415137c36 */ /* 0x000fc40008000000 */
[----:B------:R-:W-:Y:S01]  /*6150*/  VIADD R0, R62, 0x1c ;  /* 0x0000001c3e007836 */ /* 0x000fe20000000000 */
[----:B------:R-:W-:Y:S01]  /*6160*/  ISETP.GE.AND P0, PT, R20, UR15, PT ;  /* 0x0000000f14007c0c */ /* 0x000fe2000bf06270 */
[----:B------:R0:W-:Y:S01]  /*6170*/  @P1 STG.E.U16 desc[UR8][R16.64], R9 ;  /* 0x0000000910001986 */ /* 0x0001e2000c101508 */
[----:B---3--:R-:W-:Y:S01]  /*6180*/  IMAD.WIDE R10, R21, 0x2, R24 ;  /* 0x00000002150a7825 */ /* 0x008fe200078e0218 */
[----:B--2---:R-:W-:Y:S02]  /*6190*/  PRMT R4, R48, 0x7632, R4 ;  /* 0x0000763230047816 */ /* 0x004fe40000000004 */
[----:B------:R-:W-:Y:S01]  /*61a0*/  ISETP.GE.AND P5, PT, R0, UR15, PT ;  /* 0x0000000f00007c0c */ /* 0x000fe2000bfa6270 */
[----:B------:R-:W-:Y:S01]  /*61b0*/  IMAD.WIDE R12, R19, 0x2, R2 ;  /* 0x00000002130c7825 */ /* 0x000fe200078e0202 */
[----:B------:R-:W-:-:S03]  /*61c0*/  PRMT R14, R5, 0x7632, R14 ;  /* 0x00007632050e7816 */ /* 0x000fc6000000000e */
[----:B------:R-:W-:Y:S02]  /*61d0*/  VIADD R15, R19, UR4 ;  /* 0x00000004130f7c36 */ /* 0x000fe40008000000 */
[----:B------:R-:W-:Y:S01]  /*61e0*/  VIADD R0, R62, 0x1e ;  /* 0x0000001e3e007836 */ /* 0x000fe20000000000 */
[----:B0-----:R-:W-:Y:S01]  /*61f0*/  PRMT R16, R49, 0x7632, R16 ;  /* 0x0000763231107816 */ /* 0x001fe20000000010 */
[----:B------:R-:W-:-:S04]  /*6200*/  IMAD.WIDE R8, R21, 0x2, R2 ;  /* 0x0000000215087825 */ /* 0x000fc800078e0202 */
[----:B------:R-:W-:Y:S01]  /*6210*/  VIADD R17, R15, UR4 ;  /* 0x000000040f117c36 */ /* 0x000fe20008000000 */
[----:B------:R0:W-:Y:S01]  /*6220*/  @P4 STG.E.U16 desc[UR8][R8.64], R48 ;  /* 0x0000003008004986 */ /* 0x0001e2000c101508 */
[----:B------:R-:W-:Y:S01]  /*6230*/  VIADD R18, R62, 0x1d ;  /* 0x0000001d3e127836 */ /* 0x000fe20000000000 */
[----:B------:R-:W-:Y:S01]  /*6240*/  ISETP.GE.AND P4, PT, R0, UR15, PT ;  /* 0x0000000f00007c0c */ /* 0x000fe2000bf86270 */
[----:B------:R-:W-:Y:S01]  /*6250*/  VIADD R0, R62, 0x1f ;  /* 0x0000001f3e007836 */ /* 0x000fe20000000000 */
[----:B------:R1:W-:Y:S01]  /*6260*/  @P2 STG.E.U16 desc[UR8][R10.64], R4 ;  /* 0x000000040a002986 */ /* 0x0003e2000c101508 */
[C---:B------:R-:W-:Y:S02]  /*6270*/  ISETP.LT.AND P2, PT, R61.reuse, UR14, !P0 ;  /* 0x0000000e3d007c0c */ /* 0x040fe4000c741270 */
[----:B------:R-:W-:Y:S01]  /*6280*/  ISETP.LT.AND P0, PT, R60, UR14, !P0 ;  /* 0x0000000e3c007c0c */ /* 0x000fe2000c701270 */
[----:B------:R2:W-:Y:S01]  /*6290*/  @P6 STG.E.U16 desc[UR8][R12.64], R5 ;  /* 0x000000050c006986 */ /* 0x0005e2000c101508 */
[----:B------:R-:W-:-:S02]  /*62a0*/  ISETP.LT.AND P6, PT, R61, UR14, !P5 ;  /* 0x0000000e3d007c0c */ /* 0x000fc4000efc1270 */
[----:B------:R-:W-:Y:S01]  /*62b0*/  ISETP.GE.AND P1, PT, R18, UR15, PT ;  /* 0x0000000f12007c0c */ /* 0x000fe2000bf26270 */
[----:B0-----:R-:W-:Y:S01]  /*62c0*/  IMAD.WIDE R8, R19, 0x2, R24 ;  /* 0x0000000213087825 */ /* 0x001fe200078e0218 */
[----:B------:R-:W-:-:S03]  /*62d0*/  ISETP.LT.AND P5, PT, R60, UR14, !P5 ;  /* 0x0000000e3c007c0c */ /* 0x000fc6000efa1270 */
[C---:B-1----:R-:W-:Y:S01]  /*62e0*/  IMAD.WIDE R10, R15.reuse, 0x2, R2 ;  /* 0x000000020f0a7825 */ /* 0x042fe200078e0202 */
[----:B------:R0:W-:Y:S01]  /*62f0*/  @P3 STG.E.U16 desc[UR8][R8.64], R14 ;  /* 0x0000000e08003986 */ /* 0x0001e2000c101508 */
[----:B------:R-:W-:Y:S02]  /*6300*/  ISETP.GE.AND P3, PT, R0, UR15, PT ;  /* 0x0000000f00007c0c */ /* 0x000fe4000bf66270 */
[----:B--2---:R-:W-:Y:S01]  /*6310*/  IMAD.WIDE R4, R15, 0x2, R24 ;  /* 0x000000020f047825 */ /* 0x004fe200078e0218 */
[----:B------:R-:W-:Y:S01]  /*6320*/  @P2 STG.E.U16 desc[UR8][R10.64], R49 ;  /* 0x000000310a002986 */ /* 0x000fe2000c101508 */
[----:B------:R-:W-:Y:S02]  /*6330*/  ISETP.LT.AND P2, PT, R61, UR14, !P4 ;  /* 0x0000000e3d007c0c */ /* 0x000fe4000e741270 */
[----:B------:R-:W-:Y:S01]  /*6340*/  IMAD.WIDE R12, R17, 0x2, R2 ;  /* 0x00000002110c7825 */ /* 0x000fe200078e0202 */
[----:B------:R1:W-:Y:S01]  /*6350*/  @P0 STG.E.U16 desc[UR8][R4.64], R16 ;  /* 0x0000001004000986 */ /* 0x0003e2000c101508 */
[----:B------:R-:W-:-:S02]  /*6360*/  ISETP.LT.AND P4, PT, R60, UR14, !P4 ;  /* 0x0000000e3c007c0c */ /* 0x000fc4000e781270 */
[----:B------:R-:W-:Y:S01]  /*6370*/  VIADD R15, R17, UR4 ;  /* 0x00000004110f7c36 */ /* 0x000fe20008000000 */
[----:B------:R2:W-:Y:S01]  /*6380*/  @P6 STG.E.U16 desc[UR8][R12.64], R6 ;  /* 0x000000060c006986 */ /* 0x0005e2000c101508 */
[----:B------:R-:W-:Y:S02]  /*6390*/  ISETP.LT.AND P6, PT, R61, UR14, !P1 ;  /* 0x0000000e3d007c0c */ /* 0x000fe4000cfc1270 */
[C---:B------:R-:W-:Y:S01]  /*63a0*/  ISETP.LT.AND P1, PT, R60.reuse, UR14, !P1 ;  /* 0x0000000e3c007c0c */ /* 0x040fe2000cf21270 */
[----:B------:R-:W-:Y:S01]  /*63b0*/  VIADD R19, R15, UR4 ;  /* 0x000000040f137c36 */ /* 0x000fe20008000000 */
[----:B------:R-:W-:Y:S01]  /*63c0*/  ISETP.LT.AND P0, PT, R61, UR14, !P3 ;  /* 0x0000000e3d007c0c */ /* 0x000fe2000df01270 */
[----:B0-----:R-:W-:Y:S01]  /*63d0*/  IMAD.WIDE R8, R15, 0x2, R2 ;  /* 0x000000020f087825 */ /* 0x001fe200078e0202 */
[----:B------:R-:W-:Y:S02]  /*63e0*/  ISETP.LT.AND P3, PT, R60, UR14, !P3 ;  /* 0x0000000e3c007c0c */ /* 0x000fe4000df61270 */
[----:B------:R-:W-:Y:S01]  /*63f0*/  PRMT R0, R6, 0x7632, R0 ;  /* 0x0000763206007816 */ /* 0x000fe20000000000 */
[----:B-1----:R-:W-:Y:S01]  /*6400*/  IMAD.WIDE R4, R17, 0x2, R24 ;  /* 0x0000000211047825 */ /* 0x002fe200078e0218 */
[----:B------:R-:W-:-:S02]  /*6410*/  PRMT R16, R7, 0x7632, R16 ;  /* 0x0000763207107816 */ /* 0x000fc40000000010 */
[----:B--2---:R-:W-:Y:S01]  /*6420*/  PRMT R6, R50, 0x7632, R6 ;  /* 0x0000763232067816 */ /* 0x004fe20000000006 */
[----:B------:R-:W-:Y:S01]  /*6430*/  VIADD R17, R19, UR4 ;  /* 0x0000000413117c36 */ /* 0x000fe20008000000 */
[----:B------:R0:W-:Y:S01]  /*6440*/  @P5 STG.E.U16 desc[UR8][R4.64], R0 ;  /* 0x0000000004005986 */ /* 0x0001e2000c101508 */
[----:B------:R-:W-:-:S03]  /*6450*/  IMAD.WIDE R10, R15, 0x2, R24 ;  /* 0x000000020f0a7825 */ /* 0x000fc600078e0218 */
        /* <DEDUP_REMOVED lines=9> */
[----:B------:R-:W-:Y:S05]  /*64f0*/  @!P3 EXIT ;  /* 0x000000000000b94d */ /* 0x000fea0003800000 */
[----:B0-----:R-:W-:-:S05]  /*6500*/  PRMT R12, R51, 0x7632, R12 ;  /* 0x00007632330c7816 */ /* 0x001fca000000000c */
[----:B------:R-:W-:Y:S01]  /*6510*/  STG.E.U16 desc[UR8][R24.64], R12 ;  /* 0x0000000c18007986 */ /* 0x000fe2000c101508 */
[----:B------:R-:W-:Y:S05]  /*6520*/  EXIT ;  /* 0x000000000000794d */ /* 0x000fea0003800000 */
.L_x_2:
[----:B------:R-:W-:-:S00]  /*6530*/  BRA `(.L_x_2) ;  /* 0xfffffffc00fc7947 */ /* 0x000fc0000383ffff */
[----:B------:R-:W-:-:S00]  /*6540*/  NOP ;  /* 0x0000000000007918 */ /* 0x000fc00000000000 */
        /* <DEDUP_REMOVED lines=11> */
.L_x_3:


//--------------------- .nv.shared.matmul_kernel  --------------------------
	.section	.nv.shared.matmul_kernel,"aw",@nobits
	.sectionflags	@""
	.align	16
	.zero		1024


//--------------------- .nv.shared.reserved.0     --------------------------
	.section	.nv.shared.reserved.0,"aw",@nobits
	.weak		__nv_reservedSMEM_offset_0_alias
	.size		__nv_reservedSMEM_offset_0_alias, 0, 64
	.other		__nv_reservedSMEM_offset_0_alias,@"STO_CUDA_RESERVED_SHARED STV_DEFAULT"
__nv_reservedSMEM_offset_0_alias:
	.zero		0
	.zero		64


//--------------------- .nv.constant0.matmul_kernel --------------------------
	.section	.nv.constant0.matmul_kernel,"a",@progbits
	.sectionflags	@""
	.align	4
.nv.constant0.matmul_kernel:
	.zero		976


//--------------------- SYMBOLS --------------------------

	.type		.nv.reservedSmem.offset0,@object
	.size		.nv.reservedSmem.offset0,0x4
	.type		.nv.reservedSmem.cap,@object
	.size		.nv.reservedSmem.cap,0x4
